//
// Generated by NVIDIA NVVM Compiler
//
// Compiler Build ID: CL-36424714
// Cuda compilation tools, release 13.0, V13.0.88
// Based on NVVM 20.0.0
//

.version 9.0
.target sm_100
.address_size 64

	// .globl	_Z10ref_matmulPfS_S_i
// _ZZ20row_optimized_matmulPfPKfS1_iE2sB has been demoted
// _ZZ20col_optimized_matmulPfPKfS1_iE2sA has been demoted
// _ZZ22block_optimized_matmulPfPKfS1_iE2sA has been demoted
// _ZZ22block_optimized_matmulPfPKfS1_iE2sB has been demoted

.visible .entry _Z10ref_matmulPfS_S_i(
	.param .u64 .ptr .align 1 _Z10ref_matmulPfS_S_i_param_0,
	.param .u64 .ptr .align 1 _Z10ref_matmulPfS_S_i_param_1,
	.param .u64 .ptr .align 1 _Z10ref_matmulPfS_S_i_param_2,
	.param .u32 _Z10ref_matmulPfS_S_i_param_3
)
{
	.reg .pred 	%p<12>;
	.reg .b32 	%r<82>;
	.reg .b32 	%f<67>;
	.reg .b64 	%rd<57>;

	ld.param.u64 	%rd4, [_Z10ref_matmulPfS_S_i_param_0];
	ld.param.u64 	%rd5, [_Z10ref_matmulPfS_S_i_param_1];
	ld.param.u64 	%rd6, [_Z10ref_matmulPfS_S_i_param_2];
	ld.param.u32 	%r50, [_Z10ref_matmulPfS_S_i_param_3];
	cvta.to.global.u64 	%rd1, %rd6;
	cvta.to.global.u64 	%rd2, %rd5;
	setp.lt.s32 	%p1, %r50, 1;
	@%p1 bra 	$L__BB0_16;
	add.s32 	%r1, %r50, -1;
	and.b32  	%r2, %r50, 7;
	and.b32  	%r3, %r50, 3;
	and.b32  	%r4, %r50, 2147483640;
	neg.s32 	%r5, %r4;
	shl.b32 	%r6, %r50, 3;
	shl.b32 	%r7, %r50, 1;
	mul.lo.s32 	%r8, %r50, 3;
	shl.b32 	%r9, %r50, 2;
	mul.lo.s32 	%r10, %r50, 5;
	mul.lo.s32 	%r11, %r50, 6;
	mul.lo.s32 	%r12, %r50, 7;
	cvta.to.global.u64 	%rd3, %rd4;
	mov.b32 	%r67, 0;
$L__BB0_2:
	mul.lo.s32 	%r14, %r67, %r50;
	mov.b32 	%r68, 0;
	cvt.u64.u32 	%rd44, %r14;
$L__BB0_3:
	setp.lt.u32 	%p2, %r1, 7;
	mov.f32 	%f66, 0f00000000;
	mov.b32 	%r80, 0;
	@%p2 bra 	$L__BB0_6;
	add.s32 	%r77, %r50, %r68;
	add.s32 	%r76, %r7, %r68;
	add.s32 	%r75, %r8, %r68;
	add.s32 	%r74, %r9, %r68;
	add.s32 	%r73, %r10, %r68;
	add.s32 	%r72, %r11, %r68;
	add.s32 	%r71, %r12, %r68;
	mov.f32 	%f66, 0f00000000;
	mov.u32 	%r69, %r14;
	mov.u32 	%r70, %r68;
	mov.u32 	%r78, %r5;
$L__BB0_5:
	.pragma "nounroll";
	mul.wide.u32 	%rd7, %r69, 4;
	add.s64 	%rd8, %rd2, %rd7;
	ld.global.f32 	%f16, [%rd8];
	mul.wide.u32 	%rd9, %r70, 4;
	add.s64 	%rd10, %rd1, %rd9;
	ld.global.f32 	%f17, [%rd10];
	fma.rn.f32 	%f18, %f16, %f17, %f66;
	ld.global.f32 	%f19, [%rd8+4];
	mul.wide.u32 	%rd11, %r77, 4;
	add.s64 	%rd12, %rd1, %rd11;
	ld.global.f32 	%f20, [%rd12];
	fma.rn.f32 	%f21, %f19, %f20, %f18;
	ld.global.f32 	%f22, [%rd8+8];
	mul.wide.u32 	%rd13, %r76, 4;
	add.s64 	%rd14, %rd1, %rd13;
	ld.global.f32 	%f23, [%rd14];
	fma.rn.f32 	%f24, %f22, %f23, %f21;
	ld.global.f32 	%f25, [%rd8+12];
	mul.wide.u32 	%rd15, %r75, 4;
	add.s64 	%rd16, %rd1, %rd15;
	ld.global.f32 	%f26, [%rd16];
	fma.rn.f32 	%f27, %f25, %f26, %f24;
	ld.global.f32 	%f28, [%rd8+16];
	mul.wide.u32 	%rd17, %r74, 4;
	add.s64 	%rd18, %rd1, %rd17;
	ld.global.f32 	%f29, [%rd18];
	fma.rn.f32 	%f30, %f28, %f29, %f27;
	ld.global.f32 	%f31, [%rd8+20];
	mul.wide.u32 	%rd19, %r73, 4;
	add.s64 	%rd20, %rd1, %rd19;
	ld.global.f32 	%f32, [%rd20];
	fma.rn.f32 	%f33, %f31, %f32, %f30;
	ld.global.f32 	%f34, [%rd8+24];
	mul.wide.u32 	%rd21, %r72, 4;
	add.s64 	%rd22, %rd1, %rd21;
	ld.global.f32 	%f35, [%rd22];
	fma.rn.f32 	%f36, %f34, %f35, %f33;
	ld.global.f32 	%f37, [%rd8+28];
	mul.wide.u32 	%rd23, %r71, 4;
	add.s64 	%rd24, %rd1, %rd23;
	ld.global.f32 	%f38, [%rd24];
	fma.rn.f32 	%f66, %f37, %f38, %f36;
	add.s32 	%r78, %r78, 8;
	add.s32 	%r77, %r77, %r6;
	add.s32 	%r76, %r76, %r6;
	add.s32 	%r75, %r75, %r6;
	add.s32 	%r74, %r74, %r6;
	add.s32 	%r73, %r73, %r6;
	add.s32 	%r72, %r72, %r6;
	add.s32 	%r71, %r71, %r6;
	add.s32 	%r70, %r70, %r6;
	add.s32 	%r69, %r69, 8;
	setp.ne.s32 	%p3, %r78, 0;
	mov.u32 	%r80, %r4;
	@%p3 bra 	$L__BB0_5;
$L__BB0_6:
	setp.eq.s32 	%p4, %r2, 0;
	@%p4 bra 	$L__BB0_14;
	add.s32 	%r54, %r2, -1;
	setp.lt.u32 	%p5, %r54, 3;
	@%p5 bra 	$L__BB0_9;
	add.s32 	%r55, %r80, %r14;
	mul.wide.u32 	%rd25, %r55, 4;
	add.s64 	%rd26, %rd2, %rd25;
	ld.global.f32 	%f40, [%rd26];
	mad.lo.s32 	%r56, %r80, %r50, %r68;
	mul.wide.u32 	%rd27, %r56, 4;
	add.s64 	%rd28, %rd1, %rd27;
	ld.global.f32 	%f41, [%rd28];
	fma.rn.f32 	%f42, %f40, %f41, %f66;
	cvt.u64.u32 	%rd30, %r80;
	add.s64 	%rd31, %rd30, %rd44;
	shl.b64 	%rd32, %rd31, 2;
	add.s64 	%rd33, %rd2, %rd32;
	ld.global.f32 	%f43, [%rd33+4];
	add.s32 	%r57, %r56, %r50;
	mul.wide.u32 	%rd34, %r57, 4;
	add.s64 	%rd35, %rd1, %rd34;
	ld.global.f32 	%f44, [%rd35];
	fma.rn.f32 	%f45, %f43, %f44, %f42;
	ld.global.f32 	%f46, [%rd33+8];
	add.s32 	%r58, %r57, %r50;
	mul.wide.u32 	%rd36, %r58, 4;
	add.s64 	%rd37, %rd1, %rd36;
	ld.global.f32 	%f47, [%rd37];
	fma.rn.f32 	%f48, %f46, %f47, %f45;
	ld.global.f32 	%f49, [%rd33+12];
	add.s32 	%r59, %r58, %r50;
	mul.wide.u32 	%rd38, %r59, 4;
	add.s64 	%rd39, %rd1, %rd38;
	ld.global.f32 	%f50, [%rd39];
	fma.rn.f32 	%f66, %f49, %f50, %f48;
	add.s32 	%r80, %r80, 4;
$L__BB0_9:
	setp.eq.s32 	%p6, %r3, 0;
	@%p6 bra 	$L__BB0_14;
	setp.eq.s32 	%p7, %r3, 1;
	@%p7 bra 	$L__BB0_12;
	add.s32 	%r60, %r80, %r14;
	mul.wide.u32 	%rd40, %r60, 4;
	add.s64 	%rd41, %rd2, %rd40;
	ld.global.f32 	%f52, [%rd41];
	mad.lo.s32 	%r61, %r80, %r50, %r68;
	mul.wide.u32 	%rd42, %r61, 4;
	add.s64 	%rd43, %rd1, %rd42;
	ld.global.f32 	%f53, [%rd43];
	fma.rn.f32 	%f54, %f52, %f53, %f66;
	cvt.u64.u32 	%rd45, %r80;
	add.s64 	%rd46, %rd45, %rd44;
	shl.b64 	%rd47, %rd46, 2;
	add.s64 	%rd48, %rd2, %rd47;
	ld.global.f32 	%f55, [%rd48+4];
	add.s32 	%r62, %r61, %r50;
	mul.wide.u32 	%rd49, %r62, 4;
	add.s64 	%rd50, %rd1, %rd49;
	ld.global.f32 	%f56, [%rd50];
	fma.rn.f32 	%f66, %f55, %f56, %f54;
	add.s32 	%r80, %r80, 2;
$L__BB0_12:
	and.b32  	%r63, %r50, 1;
	setp.eq.b32 	%p8, %r63, 1;
	not.pred 	%p9, %p8;
	@%p9 bra 	$L__BB0_14;
	add.s32 	%r64, %r80, %r14;
	mul.wide.u32 	%rd51, %r64, 4;
	add.s64 	%rd52, %rd2, %rd51;
	ld.global.f32 	%f57, [%rd52];
	mad.lo.s32 	%r65, %r80, %r50, %r68;
	mul.wide.u32 	%rd53, %r65, 4;
	add.s64 	%rd54, %rd1, %rd53;
	ld.global.f32 	%f58, [%rd54];
	fma.rn.f32 	%f66, %f57, %f58, %f66;
$L__BB0_14:
	add.s32 	%r66, %r68, %r14;
	mul.wide.u32 	%rd55, %r66, 4;
	add.s64 	%rd56, %rd3, %rd55;
	st.global.f32 	[%rd56], %f66;
	add.s32 	%r68, %r68, 1;
	setp.ne.s32 	%p10, %r68, %r50;
	@%p10 bra 	$L__BB0_3;
	add.s32 	%r67, %r67, 1;
	setp.ne.s32 	%p11, %r67, %r50;
	@%p11 bra 	$L__BB0_2;
$L__BB0_16:
	ret;

}
	// .globl	_Z20row_optimized_matmulPfPKfS1_i
.visible .entry _Z20row_optimized_matmulPfPKfS1_i(
	.param .u64 .ptr .align 1 _Z20row_optimized_matmulPfPKfS1_i_param_0,
	.param .u64 .ptr .align 1 _Z20row_optimized_matmulPfPKfS1_i_param_1,
	.param .u64 .ptr .align 1 _Z20row_optimized_matmulPfPKfS1_i_param_2,
	.param .u32 _Z20row_optimized_matmulPfPKfS1_i_param_3
)
{
	.local .align 16 .b8 	__local_depot1[128];
	.reg .b64 	%SP;
	.reg .b64 	%SPL;
	.reg .pred 	%p<33>;
	.reg .b32 	%r<109>;
	.reg .b32 	%f<131>;
	.reg .b64 	%rd<40>;
	// demoted variable
	.shared .align 4 .b8 _ZZ20row_optimized_matmulPfPKfS1_iE2sB[1024];
	mov.u64 	%SPL, __local_depot1;
	ld.param.u64 	%rd14, [_Z20row_optimized_matmulPfPKfS1_i_param_1];
	ld.param.u64 	%rd13, [_Z20row_optimized_matmulPfPKfS1_i_param_2];
	ld.param.u32 	%r53, [_Z20row_optimized_matmulPfPKfS1_i_param_3];
	cvta.to.global.u64 	%rd1, %rd14;
	add.u64 	%rd2, %SPL, 0;
	add.u64 	%rd3, %SPL, 64;
	mov.u32 	%r1, %tid.x;
	mov.u32 	%r54, %ctaid.x;
	mov.u32 	%r2, %ntid.x;
	mad.lo.s32 	%r3, %r54, %r2, %r1;
	setp.ge.s32 	%p1, %r3, %r53;
	setp.lt.s32 	%p2, %r53, 1;
	or.pred  	%p3, %p1, %p2;
	@%p3 bra 	$L__BB1_45;
	mul.lo.s32 	%r4, %r53, %r3;
	cvta.to.global.u64 	%rd4, %rd13;
	mov.b32 	%r96, 0;
	mov.u32 	%r97, %r96;
	bra.uni 	$L__BB1_7;
$L__BB1_2:
	setp.eq.s32 	%p29, %r13, 0;
	@%p29 bra 	$L__BB1_6;
	mul.wide.u32 	%rd37, %r95, 4;
	add.s64 	%rd5, %rd2, %rd37;
	ld.local.f32 	%f120, [%rd5];
	add.s32 	%r94, %r12, %r95;
	mul.wide.s32 	%rd38, %r94, 4;
	add.s64 	%rd6, %rd7, %rd38;
	st.global.f32 	[%rd6], %f120;
	setp.eq.s32 	%p30, %r13, 1;
	@%p30 bra 	$L__BB1_6;
	ld.local.f32 	%f121, [%rd5+4];
	st.global.f32 	[%rd6+4], %f121;
	setp.eq.s32 	%p31, %r13, 2;
	@%p31 bra 	$L__BB1_6;
	ld.local.f32 	%f122, [%rd5+8];
	st.global.f32 	[%rd6+8], %f122;
$L__BB1_6:
	setp.ge.s32 	%p32, %r97, %r53;
	add.s32 	%r96, %r96, 1;
	@%p32 bra 	$L__BB1_45;
$L__BB1_7:
	mov.u32 	%r8, %r97;
	add.s32 	%r97, %r8, 16;
	min.s32 	%r10, %r53, %r97;
	mov.f32 	%f16, 0f00000000;
	st.local.v4.f32 	[%rd2], {%f16, %f16, %f16, %f16};
	st.local.v4.f32 	[%rd2+16], {%f16, %f16, %f16, %f16};
	st.local.v4.f32 	[%rd2+32], {%f16, %f16, %f16, %f16};
	st.local.v4.f32 	[%rd2+48], {%f16, %f16, %f16, %f16};
	sub.s32 	%r11, %r10, %r8;
	mov.b32 	%r98, 0;
	mov.u32 	%r99, %r98;
$L__BB1_8:
	setp.gt.u32 	%p4, %r1, 255;
	add.s32 	%r18, %r99, 16;
	min.s32 	%r19, %r53, %r18;
	and.b32  	%r20, %r19, 15;
	shl.b32 	%r57, %r98, 4;
	sub.s32 	%r21, %r19, %r57;
	add.s32 	%r22, %r21, -1;
	@%p4 bra 	$L__BB1_18;
	mov.u32 	%r100, %r1;
$L__BB1_10:
	shr.u32 	%r24, %r100, 4;
	and.b32  	%r25, %r100, 15;
	add.s32 	%r26, %r24, %r99;
	add.s32 	%r27, %r25, %r8;
	max.s32 	%r58, %r26, %r27;
	setp.ge.s32 	%p5, %r58, %r53;
	@%p5 bra 	$L__BB1_16;
	mad.lo.s32 	%r65, %r26, %r53, %r27;
	mul.wide.u32 	%rd17, %r65, 4;
	add.s64 	%rd18, %rd4, %rd17;
	ld.global.f32 	%f17, [%rd18];
	shl.b32 	%r66, %r24, 6;
	mov.u32 	%r67, _ZZ20row_optimized_matmulPfPKfS1_iE2sB;
	add.s32 	%r68, %r67, %r66;
	shl.b32 	%r69, %r25, 2;
	add.s32 	%r70, %r68, %r69;
	st.shared.f32 	[%r70], %f17;
	bra.uni 	$L__BB1_17;
$L__BB1_12:
	setp.lt.s32 	%p26, %r11, 1;
	@%p26 bra 	$L__BB1_6;
	ld.param.u64 	%rd39, [_Z20row_optimized_matmulPfPKfS1_i_param_0];
	cvta.to.global.u64 	%rd7, %rd39;
	add.s32 	%r12, %r8, %r4;
	and.b32  	%r13, %r10, 3;
	shl.b32 	%r90, %r96, 4;
	sub.s32 	%r14, %r10, %r90;
	add.s32 	%r91, %r14, -1;
	setp.lt.u32 	%p27, %r91, 3;
	mov.b32 	%r95, 0;
	@%p27 bra 	$L__BB1_2;
	sub.s32 	%r95, %r14, %r13;
	mov.b32 	%r108, 0;
$L__BB1_15:
	mul.wide.u32 	%rd33, %r108, 4;
	add.s64 	%rd34, %rd2, %rd33;
	ld.local.v4.f32 	{%f116, %f117, %f118, %f119}, [%rd34];
	add.s32 	%r93, %r12, %r108;
	mul.wide.s32 	%rd35, %r93, 4;
	add.s64 	%rd36, %rd7, %rd35;
	st.global.f32 	[%rd36], %f116;
	st.global.f32 	[%rd36+4], %f117;
	st.global.f32 	[%rd36+8], %f118;
	st.global.f32 	[%rd36+12], %f119;
	add.s32 	%r108, %r108, 4;
	setp.eq.s32 	%p28, %r108, %r95;
	@%p28 bra 	$L__BB1_2;
	bra.uni 	$L__BB1_15;
$L__BB1_16:
	shl.b32 	%r59, %r24, 6;
	mov.u32 	%r60, _ZZ20row_optimized_matmulPfPKfS1_iE2sB;
	add.s32 	%r61, %r60, %r59;
	shl.b32 	%r62, %r25, 2;
	add.s32 	%r63, %r61, %r62;
	mov.b32 	%r64, 0;
	st.shared.u32 	[%r63], %r64;
$L__BB1_17:
	add.s32 	%r100, %r100, %r2;
	setp.lt.u32 	%p6, %r100, 256;
	@%p6 bra 	$L__BB1_10;
$L__BB1_18:
	bar.sync 	0;
	mov.f32 	%f18, 0f00000000;
	st.local.v4.f32 	[%rd3], {%f18, %f18, %f18, %f18};
	st.local.v4.f32 	[%rd3+16], {%f18, %f18, %f18, %f18};
	st.local.v4.f32 	[%rd3+32], {%f18, %f18, %f18, %f18};
	st.local.v4.f32 	[%rd3+48], {%f18, %f18, %f18, %f18};
	setp.le.s32 	%p7, %r19, %r99;
	@%p7 bra 	$L__BB1_26;
	add.s32 	%r29, %r99, %r4;
	and.b32  	%r30, %r19, 3;
	setp.lt.u32 	%p8, %r22, 3;
	mov.b32 	%r101, 0;
	@%p8 bra 	$L__BB1_22;
	sub.s32 	%r101, %r21, %r30;
	mov.b32 	%r102, 0;
$L__BB1_21:
	add.s32 	%r73, %r29, %r102;
	mul.wide.s32 	%rd19, %r73, 4;
	add.s64 	%rd20, %rd1, %rd19;
	ld.global.f32 	%f19, [%rd20];
	mul.wide.u32 	%rd21, %r102, 4;
	add.s64 	%rd22, %rd3, %rd21;
	ld.global.f32 	%f20, [%rd20+4];
	ld.global.f32 	%f21, [%rd20+8];
	ld.global.f32 	%f22, [%rd20+12];
	st.local.v4.f32 	[%rd22], {%f19, %f20, %f21, %f22};
	add.s32 	%r102, %r102, 4;
	setp.eq.s32 	%p9, %r102, %r101;
	@%p9 bra 	$L__BB1_22;
	bra.uni 	$L__BB1_21;
$L__BB1_22:
	and.b32  	%r33, %r19, 3;
	setp.eq.s32 	%p10, %r33, 0;
	@%p10 bra 	$L__BB1_26;
	add.s32 	%r74, %r29, %r101;
	mul.wide.s32 	%rd23, %r74, 4;
	add.s64 	%rd8, %rd1, %rd23;
	ld.global.f32 	%f23, [%rd8];
	mul.wide.u32 	%rd24, %r101, 4;
	add.s64 	%rd9, %rd3, %rd24;
	st.local.f32 	[%rd9], %f23;
	setp.eq.s32 	%p11, %r33, 1;
	@%p11 bra 	$L__BB1_26;
	ld.global.f32 	%f24, [%rd8+4];
	st.local.f32 	[%rd9+4], %f24;
	setp.eq.s32 	%p12, %r33, 2;
	@%p12 bra 	$L__BB1_26;
	ld.global.f32 	%f25, [%rd8+8];
	st.local.f32 	[%rd9+8], %f25;
$L__BB1_26:
	setp.lt.s32 	%p13, %r11, 1;
	@%p13 bra 	$L__BB1_44;
	sub.s32 	%r34, %r21, %r20;
	and.b32  	%r35, %r19, 3;
	mov.b32 	%r103, 0;
$L__BB1_28:
	setp.le.s32 	%p14, %r19, %r99;
	@%p14 bra 	$L__BB1_43;
	setp.lt.u32 	%p15, %r22, 15;
	shl.b32 	%r77, %r103, 2;
	mov.u32 	%r78, _ZZ20row_optimized_matmulPfPKfS1_iE2sB;
	add.s32 	%r39, %r78, %r77;
	mul.wide.u32 	%rd25, %r103, 4;
	add.s64 	%rd10, %rd2, %rd25;
	ld.local.f32 	%f130, [%rd10];
	mov.b32 	%r106, 0;
	@%p15 bra 	$L__BB1_32;
	mov.b32 	%r104, 0;
$L__BB1_31:
	.pragma "nounroll";
	mul.wide.u32 	%rd26, %r104, 4;
	add.s64 	%rd27, %rd3, %rd26;
	ld.local.v4.f32 	{%f27, %f28, %f29, %f30}, [%rd27];
	shl.b32 	%r80, %r104, 6;
	add.s32 	%r81, %r39, %r80;
	ld.shared.f32 	%f31, [%r81];
	fma.rn.f32 	%f32, %f27, %f31, %f130;
	ld.shared.f32 	%f33, [%r81+64];
	fma.rn.f32 	%f34, %f28, %f33, %f32;
	ld.shared.f32 	%f35, [%r81+128];
	fma.rn.f32 	%f36, %f29, %f35, %f34;
	ld.shared.f32 	%f37, [%r81+192];
	fma.rn.f32 	%f38, %f30, %f37, %f36;
	ld.local.v4.f32 	{%f39, %f40, %f41, %f42}, [%rd27+16];
	ld.shared.f32 	%f43, [%r81+256];
	fma.rn.f32 	%f44, %f39, %f43, %f38;
	ld.shared.f32 	%f45, [%r81+320];
	fma.rn.f32 	%f46, %f40, %f45, %f44;
	ld.shared.f32 	%f47, [%r81+384];
	fma.rn.f32 	%f48, %f41, %f47, %f46;
	ld.shared.f32 	%f49, [%r81+448];
	fma.rn.f32 	%f50, %f42, %f49, %f48;
	ld.local.v4.f32 	{%f51, %f52, %f53, %f54}, [%rd27+32];
	ld.shared.f32 	%f55, [%r81+512];
	fma.rn.f32 	%f56, %f51, %f55, %f50;
	ld.shared.f32 	%f57, [%r81+576];
	fma.rn.f32 	%f58, %f52, %f57, %f56;
	ld.shared.f32 	%f59, [%r81+640];
	fma.rn.f32 	%f60, %f53, %f59, %f58;
	ld.shared.f32 	%f61, [%r81+704];
	fma.rn.f32 	%f62, %f54, %f61, %f60;
	ld.local.v4.f32 	{%f63, %f64, %f65, %f66}, [%rd27+48];
	ld.shared.f32 	%f67, [%r81+768];
	fma.rn.f32 	%f68, %f63, %f67, %f62;
	ld.shared.f32 	%f69, [%r81+832];
	fma.rn.f32 	%f70, %f64, %f69, %f68;
	ld.shared.f32 	%f71, [%r81+896];
	fma.rn.f32 	%f72, %f65, %f71, %f70;
	ld.shared.f32 	%f73, [%r81+960];
	fma.rn.f32 	%f130, %f66, %f73, %f72;
	add.s32 	%r104, %r104, 16;
	setp.ne.s32 	%p16, %r104, %r34;
	mov.u32 	%r106, %r34;
	@%p16 bra 	$L__BB1_31;
$L__BB1_32:
	setp.eq.s32 	%p17, %r20, 0;
	@%p17 bra 	$L__BB1_42;
	add.s32 	%r82, %r20, -1;
	setp.lt.u32 	%p18, %r82, 7;
	@%p18 bra 	$L__BB1_35;
	mul.wide.u32 	%rd28, %r106, 4;
	add.s64 	%rd29, %rd3, %rd28;
	ld.local.f32 	%f75, [%rd29];
	shl.b32 	%r83, %r106, 6;
	add.s32 	%r84, %r39, %r83;
	ld.shared.f32 	%f76, [%r84];
	fma.rn.f32 	%f77, %f75, %f76, %f130;
	ld.local.f32 	%f78, [%rd29+4];
	ld.shared.f32 	%f79, [%r84+64];
	fma.rn.f32 	%f80, %f78, %f79, %f77;
	ld.local.f32 	%f81, [%rd29+8];
	ld.shared.f32 	%f82, [%r84+128];
	fma.rn.f32 	%f83, %f81, %f82, %f80;
	ld.local.f32 	%f84, [%rd29+12];
	ld.shared.f32 	%f85, [%r84+192];
	fma.rn.f32 	%f86, %f84, %f85, %f83;
	ld.local.f32 	%f87, [%rd29+16];
	ld.shared.f32 	%f88, [%r84+256];
	fma.rn.f32 	%f89, %f87, %f88, %f86;
	ld.local.f32 	%f90, [%rd29+20];
	ld.shared.f32 	%f91, [%r84+320];
	fma.rn.f32 	%f92, %f90, %f91, %f89;
	ld.local.f32 	%f93, [%rd29+24];
	ld.shared.f32 	%f94, [%r84+384];
	fma.rn.f32 	%f95, %f93, %f94, %f92;
	ld.local.f32 	%f96, [%rd29+28];
	ld.shared.f32 	%f97, [%r84+448];
	fma.rn.f32 	%f130, %f96, %f97, %f95;
	add.s32 	%r106, %r106, 8;
$L__BB1_35:
	and.b32  	%r45, %r19, 7;
	setp.eq.s32 	%p19, %r45, 0;
	@%p19 bra 	$L__BB1_42;
	add.s32 	%r85, %r45, -1;
	setp.lt.u32 	%p20, %r85, 3;
	@%p20 bra 	$L__BB1_38;
	mul.wide.u32 	%rd30, %r106, 4;
	add.s64 	%rd31, %rd3, %rd30;
	ld.local.f32 	%f99, [%rd31];
	shl.b32 	%r86, %r106, 6;
	add.s32 	%r87, %r39, %r86;
	ld.shared.f32 	%f100, [%r87];
	fma.rn.f32 	%f101, %f99, %f100, %f130;
	ld.local.f32 	%f102, [%rd31+4];
	ld.shared.f32 	%f103, [%r87+64];
	fma.rn.f32 	%f104, %f102, %f103, %f101;
	ld.local.f32 	%f105, [%rd31+8];
	ld.shared.f32 	%f106, [%r87+128];
	fma.rn.f32 	%f107, %f105, %f106, %f104;
	ld.local.f32 	%f108, [%rd31+12];
	ld.shared.f32 	%f109, [%r87+192];
	fma.rn.f32 	%f130, %f108, %f109, %f107;
	add.s32 	%r106, %r106, 4;
$L__BB1_38:
	setp.eq.s32 	%p21, %r35, 0;
	@%p21 bra 	$L__BB1_42;
	setp.eq.s32 	%p22, %r35, 1;
	mul.wide.u32 	%rd32, %r106, 4;
	add.s64 	%rd11, %rd3, %rd32;
	ld.local.f32 	%f110, [%rd11];
	shl.b32 	%r88, %r106, 6;
	add.s32 	%r48, %r39, %r88;
	ld.shared.f32 	%f111, [%r48];
	fma.rn.f32 	%f130, %f110, %f111, %f130;
	@%p22 bra 	$L__BB1_42;
	setp.eq.s32 	%p23, %r35, 2;
	ld.local.f32 	%f112, [%rd11+4];
	ld.shared.f32 	%f113, [%r48+64];
	fma.rn.f32 	%f130, %f112, %f113, %f130;
	@%p23 bra 	$L__BB1_42;
	ld.local.f32 	%f114, [%rd11+8];
	ld.shared.f32 	%f115, [%r48+128];
	fma.rn.f32 	%f130, %f114, %f115, %f130;
$L__BB1_42:
	st.local.f32 	[%rd10], %f130;
$L__BB1_43:
	add.s32 	%r103, %r103, 1;
	setp.lt.s32 	%p24, %r103, %r11;
	@%p24 bra 	$L__BB1_28;
$L__BB1_44:
	bar.sync 	0;
	setp.lt.s32 	%p25, %r18, %r53;
	add.s32 	%r98, %r98, 1;
	mov.u32 	%r99, %r18;
	@%p25 bra 	$L__BB1_8;
	bra.uni 	$L__BB1_12;
$L__BB1_45:
	ret;

}
	// .globl	_Z20col_optimized_matmulPfPKfS1_i
.visible .entry _Z20col_optimized_matmulPfPKfS1_i(
	.param .u64 .ptr .align 1 _Z20col_optimized_matmulPfPKfS1_i_param_0,
	.param .u64 .ptr .align 1 _Z20col_optimized_matmulPfPKfS1_i_param_1,
	.param .u64 .ptr .align 1 _Z20col_optimized_matmulPfPKfS1_i_param_2,
	.param .u32 _Z20col_optimized_matmulPfPKfS1_i_param_3
)
{
	.local .align 16 .b8 	__local_depot2[128];
	.reg .b64 	%SP;
	.reg .b64 	%SPL;
	.reg .pred 	%p<47>;
	.reg .b32 	%r<132>;
	.reg .b32 	%f<131>;
	.reg .b64 	%rd<59>;
	// demoted variable
	.shared .align 4 .b8 _ZZ20col_optimized_matmulPfPKfS1_iE2sA[1024];
	mov.u64 	%SPL, __local_depot2;
	ld.param.u64 	%rd13, [_Z20col_optimized_matmulPfPKfS1_i_param_0];
	ld.param.u64 	%rd12, [_Z20col_optimized_matmulPfPKfS1_i_param_1];
	ld.param.u64 	%rd14, [_Z20col_optimized_matmulPfPKfS1_i_param_2];
	ld.param.u32 	%r63, [_Z20col_optimized_matmulPfPKfS1_i_param_3];
	cvta.to.global.u64 	%rd1, %rd14;
	cvta.to.global.u64 	%rd2, %rd13;
	add.u64 	%rd3, %SPL, 0;
	add.u64 	%rd4, %SPL, 64;
	mov.u32 	%r1, %tid.x;
	mov.u32 	%r64, %ctaid.x;
	mov.u32 	%r2, %ntid.x;
	mad.lo.s32 	%r3, %r64, %r2, %r1;
	setp.ge.s32 	%p1, %r3, %r63;
	setp.lt.s32 	%p2, %r63, 1;
	or.pred  	%p3, %p1, %p2;
	@%p3 bra 	$L__BB2_71;
	cvta.to.global.u64 	%rd5, %rd12;
	mov.b32 	%r119, 0;
	mov.u32 	%r120, %r119;
	bra.uni 	$L__BB2_12;
$L__BB2_2:
	setp.eq.s32 	%p40, %r14, 0;
	@%p40 bra 	$L__BB2_11;
	add.s32 	%r5, %r118, %r10;
	setp.ge.s32 	%p41, %r5, %r63;
	mul.wide.u32 	%rd52, %r118, 4;
	add.s64 	%rd6, %rd3, %rd52;
	@%p41 bra 	$L__BB2_5;
	ld.local.f32 	%f120, [%rd6];
	mad.lo.s32 	%r115, %r5, %r63, %r3;
	mul.wide.s32 	%rd53, %r115, 4;
	add.s64 	%rd54, %rd2, %rd53;
	st.global.f32 	[%rd54], %f120;
$L__BB2_5:
	setp.eq.s32 	%p42, %r14, 1;
	@%p42 bra 	$L__BB2_11;
	add.s32 	%r6, %r5, 1;
	setp.ge.s32 	%p43, %r6, %r63;
	@%p43 bra 	$L__BB2_8;
	ld.local.f32 	%f121, [%rd6+4];
	mad.lo.s32 	%r116, %r6, %r63, %r3;
	mul.wide.s32 	%rd55, %r116, 4;
	add.s64 	%rd56, %rd2, %rd55;
	st.global.f32 	[%rd56], %f121;
$L__BB2_8:
	setp.eq.s32 	%p44, %r14, 2;
	@%p44 bra 	$L__BB2_11;
	add.s32 	%r7, %r5, 2;
	setp.ge.s32 	%p45, %r7, %r63;
	@%p45 bra 	$L__BB2_11;
	ld.local.f32 	%f122, [%rd6+8];
	mad.lo.s32 	%r117, %r7, %r63, %r3;
	mul.wide.s32 	%rd57, %r117, 4;
	add.s64 	%rd58, %rd2, %rd57;
	st.global.f32 	[%rd58], %f122;
$L__BB2_11:
	setp.ge.s32 	%p46, %r120, %r63;
	add.s32 	%r119, %r119, 1;
	@%p46 bra 	$L__BB2_71;
$L__BB2_12:
	mov.u32 	%r10, %r120;
	add.s32 	%r120, %r10, 16;
	min.s32 	%r12, %r63, %r120;
	mov.f32 	%f16, 0f00000000;
	st.local.v4.f32 	[%rd3], {%f16, %f16, %f16, %f16};
	st.local.v4.f32 	[%rd3+16], {%f16, %f16, %f16, %f16};
	st.local.v4.f32 	[%rd3+32], {%f16, %f16, %f16, %f16};
	st.local.v4.f32 	[%rd3+48], {%f16, %f16, %f16, %f16};
	sub.s32 	%r13, %r12, %r10;
	mov.b32 	%r121, 0;
	mov.u32 	%r122, %r121;
$L__BB2_13:
	setp.gt.u32 	%p4, %r1, 255;
	add.s32 	%r19, %r122, 16;
	min.s32 	%r20, %r63, %r19;
	and.b32  	%r21, %r20, 15;
	shl.b32 	%r67, %r121, 4;
	sub.s32 	%r22, %r20, %r67;
	add.s32 	%r23, %r22, -1;
	@%p4 bra 	$L__BB2_31;
	mov.u32 	%r123, %r1;
$L__BB2_15:
	shr.u32 	%r25, %r123, 4;
	and.b32  	%r26, %r123, 15;
	add.s32 	%r27, %r25, %r10;
	add.s32 	%r28, %r26, %r122;
	max.s32 	%r68, %r27, %r28;
	setp.ge.s32 	%p5, %r68, %r63;
	@%p5 bra 	$L__BB2_29;
	mad.lo.s32 	%r75, %r27, %r63, %r28;
	mul.wide.u32 	%rd17, %r75, 4;
	add.s64 	%rd18, %rd5, %rd17;
	ld.global.f32 	%f17, [%rd18];
	shl.b32 	%r76, %r25, 6;
	mov.u32 	%r77, _ZZ20col_optimized_matmulPfPKfS1_iE2sA;
	add.s32 	%r78, %r77, %r76;
	shl.b32 	%r79, %r26, 2;
	add.s32 	%r80, %r78, %r79;
	st.shared.f32 	[%r80], %f17;
	bra.uni 	$L__BB2_30;
$L__BB2_17:
	setp.lt.s32 	%p33, %r13, 1;
	@%p33 bra 	$L__BB2_11;
	and.b32  	%r14, %r12, 3;
	shl.b32 	%r108, %r119, 4;
	sub.s32 	%r15, %r12, %r108;
	add.s32 	%r109, %r15, -1;
	setp.lt.u32 	%p34, %r109, 3;
	mov.b32 	%r118, 0;
	@%p34 bra 	$L__BB2_2;
	sub.s32 	%r118, %r15, %r14;
	mov.b32 	%r131, 0;
$L__BB2_20:
	add.s32 	%r58, %r131, %r10;
	setp.ge.s32 	%p35, %r58, %r63;
	mul.wide.u32 	%rd43, %r131, 4;
	add.s64 	%rd11, %rd3, %rd43;
	@%p35 bra 	$L__BB2_22;
	ld.local.f32 	%f116, [%rd11];
	mad.lo.s32 	%r111, %r58, %r63, %r3;
	mul.wide.s32 	%rd44, %r111, 4;
	add.s64 	%rd45, %rd2, %rd44;
	st.global.f32 	[%rd45], %f116;
$L__BB2_22:
	add.s32 	%r59, %r58, 1;
	setp.ge.s32 	%p36, %r59, %r63;
	@%p36 bra 	$L__BB2_24;
	ld.local.f32 	%f117, [%rd11+4];
	mad.lo.s32 	%r112, %r59, %r63, %r3;
	mul.wide.s32 	%rd46, %r112, 4;
	add.s64 	%rd47, %rd2, %rd46;
	st.global.f32 	[%rd47], %f117;
$L__BB2_24:
	add.s32 	%r60, %r58, 2;
	setp.ge.s32 	%p37, %r60, %r63;
	@%p37 bra 	$L__BB2_26;
	ld.local.f32 	%f118, [%rd11+8];
	mad.lo.s32 	%r113, %r60, %r63, %r3;
	mul.wide.s32 	%rd48, %r113, 4;
	add.s64 	%rd49, %rd2, %rd48;
	st.global.f32 	[%rd49], %f118;
$L__BB2_26:
	add.s32 	%r61, %r58, 3;
	setp.ge.s32 	%p38, %r61, %r63;
	@%p38 bra 	$L__BB2_28;
	ld.local.f32 	%f119, [%rd11+12];
	mad.lo.s32 	%r114, %r61, %r63, %r3;
	mul.wide.s32 	%rd50, %r114, 4;
	add.s64 	%rd51, %rd2, %rd50;
	st.global.f32 	[%rd51], %f119;
$L__BB2_28:
	add.s32 	%r131, %r131, 4;
	setp.eq.s32 	%p39, %r131, %r118;
	@%p39 bra 	$L__BB2_2;
	bra.uni 	$L__BB2_20;
$L__BB2_29:
	shl.b32 	%r69, %r25, 6;
	mov.u32 	%r70, _ZZ20col_optimized_matmulPfPKfS1_iE2sA;
	add.s32 	%r71, %r70, %r69;
	shl.b32 	%r72, %r26, 2;
	add.s32 	%r73, %r71, %r72;
	mov.b32 	%r74, 0;
	st.shared.u32 	[%r73], %r74;
$L__BB2_30:
	add.s32 	%r123, %r123, %r2;
	setp.lt.u32 	%p6, %r123, 256;
	@%p6 bra 	$L__BB2_15;
$L__BB2_31:
	bar.sync 	0;
	mov.f32 	%f18, 0f00000000;
	st.local.v4.f32 	[%rd4], {%f18, %f18, %f18, %f18};
	st.local.v4.f32 	[%rd4+16], {%f18, %f18, %f18, %f18};
	st.local.v4.f32 	[%rd4+32], {%f18, %f18, %f18, %f18};
	st.local.v4.f32 	[%rd4+48], {%f18, %f18, %f18, %f18};
	setp.le.s32 	%p7, %r20, %r122;
	@%p7 bra 	$L__BB2_52;
	and.b32  	%r30, %r20, 3;
	setp.lt.u32 	%p8, %r23, 3;
	mov.b32 	%r124, 0;
	@%p8 bra 	$L__BB2_43;
	sub.s32 	%r124, %r22, %r30;
	mov.b32 	%r125, 0;
$L__BB2_34:
	add.s32 	%r38, %r125, %r122;
	setp.ge.s32 	%p9, %r38, %r63;
	mul.wide.u32 	%rd19, %r125, 4;
	add.s64 	%rd8, %rd4, %rd19;
	@%p9 bra 	$L__BB2_36;
	mad.lo.s32 	%r83, %r38, %r63, %r3;
	mul.wide.s32 	%rd20, %r83, 4;
	add.s64 	%rd21, %rd1, %rd20;
	ld.global.f32 	%f19, [%rd21];
	st.local.f32 	[%rd8], %f19;
$L__BB2_36:
	add.s32 	%r39, %r38, 1;
	setp.ge.s32 	%p10, %r39, %r63;
	@%p10 bra 	$L__BB2_38;
	mad.lo.s32 	%r84, %r39, %r63, %r3;
	mul.wide.s32 	%rd22, %r84, 4;
	add.s64 	%rd23, %rd1, %rd22;
	ld.global.f32 	%f20, [%rd23];
	st.local.f32 	[%rd8+4], %f20;
$L__BB2_38:
	add.s32 	%r40, %r38, 2;
	setp.ge.s32 	%p11, %r40, %r63;
	@%p11 bra 	$L__BB2_40;
	mad.lo.s32 	%r85, %r40, %r63, %r3;
	mul.wide.s32 	%rd24, %r85, 4;
	add.s64 	%rd25, %rd1, %rd24;
	ld.global.f32 	%f21, [%rd25];
	st.local.f32 	[%rd8+8], %f21;
$L__BB2_40:
	add.s32 	%r41, %r38, 3;
	setp.ge.s32 	%p12, %r41, %r63;
	@%p12 bra 	$L__BB2_42;
	mad.lo.s32 	%r86, %r41, %r63, %r3;
	mul.wide.s32 	%rd26, %r86, 4;
	add.s64 	%rd27, %rd1, %rd26;
	ld.global.f32 	%f22, [%rd27];
	st.local.f32 	[%rd8+12], %f22;
$L__BB2_42:
	add.s32 	%r125, %r125, 4;
	setp.eq.s32 	%p13, %r125, %r124;
	@%p13 bra 	$L__BB2_43;
	bra.uni 	$L__BB2_34;
$L__BB2_43:
	setp.eq.s32 	%p14, %r30, 0;
	@%p14 bra 	$L__BB2_52;
	add.s32 	%r33, %r124, %r122;
	setp.ge.s32 	%p15, %r33, %r63;
	mul.wide.u32 	%rd28, %r124, 4;
	add.s64 	%rd7, %rd4, %rd28;
	@%p15 bra 	$L__BB2_46;
	mad.lo.s32 	%r87, %r33, %r63, %r3;
	mul.wide.s32 	%rd29, %r87, 4;
	add.s64 	%rd30, %rd1, %rd29;
	ld.global.f32 	%f23, [%rd30];
	st.local.f32 	[%rd7], %f23;
$L__BB2_46:
	setp.eq.s32 	%p16, %r30, 1;
	@%p16 bra 	$L__BB2_52;
	add.s32 	%r34, %r33, 1;
	setp.ge.s32 	%p17, %r34, %r63;
	@%p17 bra 	$L__BB2_49;
	mad.lo.s32 	%r88, %r34, %r63, %r3;
	mul.wide.s32 	%rd31, %r88, 4;
	add.s64 	%rd32, %rd1, %rd31;
	ld.global.f32 	%f24, [%rd32];
	st.local.f32 	[%rd7+4], %f24;
$L__BB2_49:
	setp.eq.s32 	%p18, %r30, 2;
	@%p18 bra 	$L__BB2_52;
	add.s32 	%r35, %r33, 2;
	setp.ge.s32 	%p19, %r35, %r63;
	@%p19 bra 	$L__BB2_52;
	mad.lo.s32 	%r89, %r35, %r63, %r3;
	mul.wide.s32 	%rd33, %r89, 4;
	add.s64 	%rd34, %rd1, %rd33;
	ld.global.f32 	%f25, [%rd34];
	st.local.f32 	[%rd7+8], %f25;
$L__BB2_52:
	setp.lt.s32 	%p20, %r13, 1;
	@%p20 bra 	$L__BB2_70;
	sub.s32 	%r36, %r22, %r21;
	mov.b32 	%r126, 0;
$L__BB2_54:
	@%p7 bra 	$L__BB2_69;
	setp.lt.u32 	%p22, %r23, 15;
	shl.b32 	%r92, %r126, 6;
	mov.u32 	%r93, _ZZ20col_optimized_matmulPfPKfS1_iE2sA;
	add.s32 	%r44, %r93, %r92;
	mul.wide.u32 	%rd35, %r126, 4;
	add.s64 	%rd9, %rd3, %rd35;
	ld.local.f32 	%f130, [%rd9];
	mov.b32 	%r129, 0;
	@%p22 bra 	$L__BB2_58;
	mov.b32 	%r127, 0;
$L__BB2_57:
	.pragma "nounroll";
	shl.b32 	%r95, %r127, 2;
	add.s32 	%r96, %r44, %r95;
	ld.shared.f32 	%f27, [%r96];
	mul.wide.u32 	%rd36, %r127, 4;
	add.s64 	%rd37, %rd4, %rd36;
	ld.local.v4.f32 	{%f28, %f29, %f30, %f31}, [%rd37];
	fma.rn.f32 	%f32, %f27, %f28, %f130;
	ld.shared.f32 	%f33, [%r96+4];
	fma.rn.f32 	%f34, %f33, %f29, %f32;
	ld.shared.f32 	%f35, [%r96+8];
	fma.rn.f32 	%f36, %f35, %f30, %f34;
	ld.shared.f32 	%f37, [%r96+12];
	fma.rn.f32 	%f38, %f37, %f31, %f36;
	ld.shared.f32 	%f39, [%r96+16];
	ld.local.v4.f32 	{%f40, %f41, %f42, %f43}, [%rd37+16];
	fma.rn.f32 	%f44, %f39, %f40, %f38;
	ld.shared.f32 	%f45, [%r96+20];
	fma.rn.f32 	%f46, %f45, %f41, %f44;
	ld.shared.f32 	%f47, [%r96+24];
	fma.rn.f32 	%f48, %f47, %f42, %f46;
	ld.shared.f32 	%f49, [%r96+28];
	fma.rn.f32 	%f50, %f49, %f43, %f48;
	ld.shared.f32 	%f51, [%r96+32];
	ld.local.v4.f32 	{%f52, %f53, %f54, %f55}, [%rd37+32];
	fma.rn.f32 	%f56, %f51, %f52, %f50;
	ld.shared.f32 	%f57, [%r96+36];
	fma.rn.f32 	%f58, %f57, %f53, %f56;
	ld.shared.f32 	%f59, [%r96+40];
	fma.rn.f32 	%f60, %f59, %f54, %f58;
	ld.shared.f32 	%f61, [%r96+44];
	fma.rn.f32 	%f62, %f61, %f55, %f60;
	ld.shared.f32 	%f63, [%r96+48];
	ld.local.v4.f32 	{%f64, %f65, %f66, %f67}, [%rd37+48];
	fma.rn.f32 	%f68, %f63, %f64, %f62;
	ld.shared.f32 	%f69, [%r96+52];
	fma.rn.f32 	%f70, %f69, %f65, %f68;
	ld.shared.f32 	%f71, [%r96+56];
	fma.rn.f32 	%f72, %f71, %f66, %f70;
	ld.shared.f32 	%f73, [%r96+60];
	fma.rn.f32 	%f130, %f73, %f67, %f72;
	add.s32 	%r127, %r127, 16;
	setp.ne.s32 	%p23, %r127, %r36;
	mov.u32 	%r129, %r36;
	@%p23 bra 	$L__BB2_57;
$L__BB2_58:
	and.b32  	%r48, %r20, 15;
	setp.eq.s32 	%p24, %r48, 0;
	@%p24 bra 	$L__BB2_68;
	add.s32 	%r97, %r48, -1;
	setp.lt.u32 	%p25, %r97, 7;
	@%p25 bra 	$L__BB2_61;
	shl.b32 	%r98, %r129, 2;
	add.s32 	%r99, %r44, %r98;
	ld.shared.f32 	%f75, [%r99];
	mul.wide.u32 	%rd38, %r129, 4;
	add.s64 	%rd39, %rd4, %rd38;
	ld.local.f32 	%f76, [%rd39];
	fma.rn.f32 	%f77, %f75, %f76, %f130;
	ld.shared.f32 	%f78, [%r99+4];
	ld.local.f32 	%f79, [%rd39+4];
	fma.rn.f32 	%f80, %f78, %f79, %f77;
	ld.shared.f32 	%f81, [%r99+8];
	ld.local.f32 	%f82, [%rd39+8];
	fma.rn.f32 	%f83, %f81, %f82, %f80;
	ld.shared.f32 	%f84, [%r99+12];
	ld.local.f32 	%f85, [%rd39+12];
	fma.rn.f32 	%f86, %f84, %f85, %f83;
	ld.shared.f32 	%f87, [%r99+16];
	ld.local.f32 	%f88, [%rd39+16];
	fma.rn.f32 	%f89, %f87, %f88, %f86;
	ld.shared.f32 	%f90, [%r99+20];
	ld.local.f32 	%f91, [%rd39+20];
	fma.rn.f32 	%f92, %f90, %f91, %f89;
	ld.shared.f32 	%f93, [%r99+24];
	ld.local.f32 	%f94, [%rd39+24];
	fma.rn.f32 	%f95, %f93, %f94, %f92;
	ld.shared.f32 	%f96, [%r99+28];
	ld.local.f32 	%f97, [%rd39+28];
	fma.rn.f32 	%f130, %f96, %f97, %f95;
	add.s32 	%r129, %r129, 8;
$L__BB2_61:
	and.b32  	%r51, %r20, 7;
	setp.eq.s32 	%p26, %r51, 0;
	@%p26 bra 	$L__BB2_68;
	add.s32 	%r100, %r51, -1;
	setp.lt.u32 	%p27, %r100, 3;
	@%p27 bra 	$L__BB2_64;
	shl.b32 	%r101, %r129, 2;
	add.s32 	%r102, %r44, %r101;
	ld.shared.f32 	%f99, [%r102];
	mul.wide.u32 	%rd40, %r129, 4;
	add.s64 	%rd41, %rd4, %rd40;
	ld.local.f32 	%f100, [%rd41];
	fma.rn.f32 	%f101, %f99, %f100, %f130;
	ld.shared.f32 	%f102, [%r102+4];
	ld.local.f32 	%f103, [%rd41+4];
	fma.rn.f32 	%f104, %f102, %f103, %f101;
	ld.shared.f32 	%f105, [%r102+8];
	ld.local.f32 	%f106, [%rd41+8];
	fma.rn.f32 	%f107, %f105, %f106, %f104;
	ld.shared.f32 	%f108, [%r102+12];
	ld.local.f32 	%f109, [%rd41+12];
	fma.rn.f32 	%f130, %f108, %f109, %f107;
	add.s32 	%r129, %r129, 4;
$L__BB2_64:
	and.b32  	%r103, %r20, 3;
	setp.eq.s32 	%p28, %r103, 0;
	@%p28 bra 	$L__BB2_68;
	and.b32  	%r104, %r20, 3;
	setp.eq.s32 	%p29, %r104, 1;
	shl.b32 	%r105, %r129, 2;
	add.s32 	%r54, %r44, %r105;
	ld.shared.f32 	%f110, [%r54];
	mul.wide.u32 	%rd42, %r129, 4;
	add.s64 	%rd10, %rd4, %rd42;
	ld.local.f32 	%f111, [%rd10];
	fma.rn.f32 	%f130, %f110, %f111, %f130;
	@%p29 bra 	$L__BB2_68;
	and.b32  	%r106, %r20, 3;
	setp.eq.s32 	%p30, %r106, 2;
	ld.shared.f32 	%f112, [%r54+4];
	ld.local.f32 	%f113, [%rd10+4];
	fma.rn.f32 	%f130, %f112, %f113, %f130;
	@%p30 bra 	$L__BB2_68;
	ld.shared.f32 	%f114, [%r54+8];
	ld.local.f32 	%f115, [%rd10+8];
	fma.rn.f32 	%f130, %f114, %f115, %f130;
$L__BB2_68:
	st.local.f32 	[%rd9], %f130;
$L__BB2_69:
	add.s32 	%r126, %r126, 1;
	setp.lt.s32 	%p31, %r126, %r13;
	@%p31 bra 	$L__BB2_54;
$L__BB2_70:
	bar.sync 	0;
	setp.lt.s32 	%p32, %r19, %r63;
	add.s32 	%r121, %r121, 1;
	mov.u32 	%r122, %r19;
	@%p32 bra 	$L__BB2_13;
	bra.uni 	$L__BB2_17;
$L__BB2_71:
	ret;

}
	// .globl	_Z22block_optimized_matmulPfPKfS1_i
.visible .entry _Z22block_optimized_matmulPfPKfS1_i(
	.param .u64 .ptr .align 1 _Z22block_optimized_matmulPfPKfS1_i_param_0,
	.param .u64 .ptr .align 1 _Z22block_optimized_matmulPfPKfS1_i_param_1,
	.param .u64 .ptr .align 1 _Z22block_optimized_matmulPfPKfS1_i_param_2,
	.param .u32 _Z22block_optimized_matmulPfPKfS1_i_param_3
)
{
	.reg .pred 	%p<38>;
	.reg .b32 	%r<114>;
	.reg .b32 	%f<137>;
	.reg .b64 	%rd<47>;
	// demoted variable
	.shared .align 4 .b8 _ZZ22block_optimized_matmulPfPKfS1_iE2sA[4096];
	// demoted variable
	.shared .align 4 .b8 _ZZ22block_optimized_matmulPfPKfS1_iE2sB[4096];
	ld.param.u64 	%rd10, [_Z22block_optimized_matmulPfPKfS1_i_param_0];
	ld.param.u64 	%rd11, [_Z22block_optimized_matmulPfPKfS1_i_param_1];
	ld.param.u64 	%rd12, [_Z22block_optimized_matmulPfPKfS1_i_param_2];
	ld.param.u32 	%r39, [_Z22block_optimized_matmulPfPKfS1_i_param_3];
	cvta.to.global.u64 	%rd1, %rd11;
	cvta.to.global.u64 	%rd2, %rd12;
	cvta.to.global.u64 	%rd3, %rd10;
	mov.u32 	%r1, %tid.x;
	mov.u32 	%r2, %tid.y;
	mov.u32 	%r40, %ctaid.x;
	shl.b32 	%r3, %r40, 6;
	mov.u32 	%r41, %ctaid.y;
	shl.b32 	%r4, %r41, 6;
	setp.lt.s32 	%p1, %r39, 1;
	mov.f32 	%f87, 0f00000000;
	mov.f32 	%f88, %f87;
	mov.f32 	%f89, %f87;
	mov.f32 	%f90, %f87;
	mov.f32 	%f91, %f87;
	mov.f32 	%f92, %f87;
	mov.f32 	%f93, %f87;
	mov.f32 	%f94, %f87;
	mov.f32 	%f95, %f87;
	mov.f32 	%f96, %f87;
	mov.f32 	%f97, %f87;
	mov.f32 	%f98, %f87;
	mov.f32 	%f99, %f87;
	mov.f32 	%f100, %f87;
	mov.f32 	%f101, %f87;
	mov.f32 	%f102, %f87;
	@%p1 bra 	$L__BB3_27;
	shl.b32 	%r43, %r2, 2;
	add.s32 	%r5, %r4, %r43;
	shl.b32 	%r44, %r1, 2;
	mov.u32 	%r45, _ZZ22block_optimized_matmulPfPKfS1_iE2sA;
	add.s32 	%r46, %r45, %r44;
	add.s32 	%r6, %r3, %r44;
	shl.b32 	%r47, %r2, 8;
	mov.u32 	%r48, _ZZ22block_optimized_matmulPfPKfS1_iE2sB;
	add.s32 	%r49, %r48, %r47;
	add.s32 	%r7, %r46, %r47;
	mul.lo.s32 	%r8, %r5, %r39;
	add.s32 	%r9, %r8, %r39;
	add.s32 	%r10, %r9, %r39;
	shl.b32 	%r50, %r1, 4;
	add.s32 	%r11, %r49, %r50;
	mov.b32 	%r109, 0;
	mov.f32 	%f87, 0f00000000;
	cvt.s64.s32 	%rd24, %r6;
$L__BB3_2:
	setp.lt.u32 	%p2, %r5, %r39;
	add.s32 	%r13, %r109, %r1;
	setp.lt.s32 	%p3, %r13, %r39;
	and.pred  	%p4, %p2, %p3;
	mov.f32 	%f119, 0f00000000;
	@%p4 bra 	$L__BB3_3;
	bra.uni 	$L__BB3_4;
$L__BB3_3:
	add.s32 	%r52, %r8, %r13;
	mul.wide.u32 	%rd13, %r52, 4;
	add.s64 	%rd14, %rd1, %rd13;
	ld.global.f32 	%f119, [%rd14];
$L__BB3_4:
	add.s32 	%r53, %r5, 1;
	setp.lt.u32 	%p6, %r53, %r39;
	st.shared.f32 	[%r7], %f119;
	and.pred  	%p7, %p6, %p3;
	@%p7 bra 	$L__BB3_6;
	mov.b32 	%r54, 0;
	st.shared.u32 	[%r7+64], %r54;
	bra.uni 	$L__BB3_7;
$L__BB3_6:
	add.s32 	%r55, %r9, %r13;
	mul.wide.u32 	%rd15, %r55, 4;
	add.s64 	%rd16, %rd1, %rd15;
	ld.global.f32 	%f72, [%rd16];
	st.shared.f32 	[%r7+64], %f72;
$L__BB3_7:
	add.s32 	%r56, %r5, 2;
	setp.lt.u32 	%p9, %r56, %r39;
	and.pred  	%p10, %p9, %p3;
	@%p10 bra 	$L__BB3_9;
	mov.b32 	%r57, 0;
	st.shared.u32 	[%r7+128], %r57;
	bra.uni 	$L__BB3_10;
$L__BB3_9:
	add.s32 	%r58, %r10, %r13;
	mul.wide.u32 	%rd17, %r58, 4;
	add.s64 	%rd18, %rd1, %rd17;
	ld.global.f32 	%f73, [%rd18];
	st.shared.f32 	[%r7+128], %f73;
$L__BB3_10:
	add.s32 	%r59, %r5, 3;
	setp.lt.u32 	%p12, %r59, %r39;
	and.pred  	%p13, %p12, %p3;
	@%p13 bra 	$L__BB3_12;
	mov.b32 	%r60, 0;
	st.shared.u32 	[%r7+192], %r60;
	bra.uni 	$L__BB3_13;
$L__BB3_12:
	add.s32 	%r61, %r10, %r39;
	add.s32 	%r62, %r61, %r13;
	mul.wide.u32 	%rd19, %r62, 4;
	add.s64 	%rd20, %rd1, %rd19;
	ld.global.f32 	%f74, [%rd20];
	st.shared.f32 	[%r7+192], %f74;
$L__BB3_13:
	add.s32 	%r17, %r109, %r2;
	mul.lo.s32 	%r18, %r17, %r39;
	max.s32 	%r63, %r17, %r6;
	setp.ge.s32 	%p14, %r63, %r39;
	mov.f32 	%f120, 0f00000000;
	@%p14 bra 	$L__BB3_15;
	add.s32 	%r64, %r6, %r18;
	mul.wide.s32 	%rd21, %r64, 4;
	add.s64 	%rd22, %rd2, %rd21;
	ld.global.f32 	%f120, [%rd22];
$L__BB3_15:
	add.s32 	%r65, %r6, 1;
	st.shared.f32 	[%r11], %f120;
	max.s32 	%r66, %r17, %r65;
	setp.lt.s32 	%p15, %r66, %r39;
	cvt.u64.u32 	%rd23, %r18;
	add.s64 	%rd25, %rd24, %rd23;
	shl.b64 	%rd26, %rd25, 2;
	add.s64 	%rd4, %rd2, %rd26;
	@%p15 bra 	$L__BB3_17;
	mov.b32 	%r67, 0;
	st.shared.u32 	[%r11+4], %r67;
	bra.uni 	$L__BB3_18;
$L__BB3_17:
	ld.global.f32 	%f76, [%rd4+4];
	st.shared.f32 	[%r11+4], %f76;
$L__BB3_18:
	add.s32 	%r68, %r6, 2;
	max.s32 	%r69, %r17, %r68;
	setp.lt.s32 	%p16, %r69, %r39;
	@%p16 bra 	$L__BB3_20;
	mov.b32 	%r70, 0;
	st.shared.u32 	[%r11+8], %r70;
	bra.uni 	$L__BB3_21;
$L__BB3_20:
	ld.global.f32 	%f77, [%rd4+8];
	st.shared.f32 	[%r11+8], %f77;
$L__BB3_21:
	add.s32 	%r71, %r6, 3;
	max.s32 	%r72, %r17, %r71;
	setp.lt.s32 	%p17, %r72, %r39;
	@%p17 bra 	$L__BB3_23;
	mov.b32 	%r73, 0;
	st.shared.u32 	[%r11+12], %r73;
	bra.uni 	$L__BB3_24;
$L__BB3_23:
	ld.global.f32 	%f78, [%rd4+12];
	st.shared.f32 	[%r11+12], %f78;
$L__BB3_24:
	shl.b32 	%r75, %r2, 8;
	mov.u32 	%r76, _ZZ22block_optimized_matmulPfPKfS1_iE2sA;
	add.s32 	%r77, %r75, %r76;
	add.s32 	%r110, %r77, 128;
	shl.b32 	%r78, %r1, 4;
	mov.u32 	%r79, _ZZ22block_optimized_matmulPfPKfS1_iE2sB;
	add.s32 	%r80, %r78, %r79;
	add.s32 	%r113, %r80, 8;
	bar.sync 	0;
	mov.b32 	%r111, 1;
	mov.u32 	%r112, %r109;
$L__BB3_25:
	add.s32 	%r81, %r111, -1;
	ld.shared.f32 	%f79, [%r110+-128];
	ld.shared.f32 	%f80, [%r110+-64];
	ld.shared.f32 	%f81, [%r110];
	ld.shared.f32 	%f82, [%r110+64];
	ld.shared.f32 	%f83, [%r113+-8];
	ld.shared.f32 	%f84, [%r113+-4];
	ld.shared.f32 	%f85, [%r113];
	ld.shared.f32 	%f86, [%r113+4];
	fma.rn.f32 	%f94, %f79, %f83, %f94;
	fma.rn.f32 	%f93, %f79, %f84, %f93;
	fma.rn.f32 	%f92, %f79, %f85, %f92;
	fma.rn.f32 	%f91, %f79, %f86, %f91;
	fma.rn.f32 	%f90, %f80, %f83, %f90;
	fma.rn.f32 	%f89, %f80, %f84, %f89;
	fma.rn.f32 	%f88, %f80, %f85, %f88;
	fma.rn.f32 	%f87, %f80, %f86, %f87;
	fma.rn.f32 	%f95, %f81, %f83, %f95;
	fma.rn.f32 	%f96, %f81, %f84, %f96;
	fma.rn.f32 	%f97, %f81, %f85, %f97;
	fma.rn.f32 	%f98, %f81, %f86, %f98;
	fma.rn.f32 	%f99, %f82, %f83, %f99;
	fma.rn.f32 	%f100, %f82, %f84, %f100;
	fma.rn.f32 	%f101, %f82, %f85, %f101;
	fma.rn.f32 	%f102, %f82, %f86, %f102;
	setp.lt.u32 	%p18, %r81, 15;
	add.s32 	%r112, %r112, 1;
	setp.lt.s32 	%p19, %r112, %r39;
	and.pred  	%p20, %p18, %p19;
	add.s32 	%r113, %r113, 256;
	add.s32 	%r111, %r111, 1;
	add.s32 	%r110, %r110, 4;
	@%p20 bra 	$L__BB3_25;
	bar.sync 	0;
	add.s32 	%r109, %r109, 16;
	setp.lt.s32 	%p21, %r109, %r39;
	@%p21 bra 	$L__BB3_2;
$L__BB3_27:
	shl.b32 	%r82, %r2, 2;
	mov.u32 	%r83, %ctaid.y;
	shl.b32 	%r84, %r83, 6;
	add.s32 	%r14, %r84, %r82;
	shl.b32 	%r85, %r1, 2;
	mov.u32 	%r86, %ctaid.x;
	shl.b32 	%r87, %r86, 6;
	add.s32 	%r88, %r87, %r85;
	mul.lo.s32 	%r16, %r14, %r39;
	max.s32 	%r89, %r14, %r88;
	setp.lt.s32 	%p22, %r89, %r39;
	@%p22 bra 	$L__BB3_28;
	bra.uni 	$L__BB3_29;
$L__BB3_28:
	add.s32 	%r90, %r88, %r16;
	mul.wide.s32 	%rd27, %r90, 4;
	add.s64 	%rd28, %rd3, %rd27;
	st.global.f32 	[%rd28], %f94;
$L__BB3_29:
	add.s32 	%r30, %r88, 1;
	max.s32 	%r91, %r14, %r30;
	setp.ge.s32 	%p23, %r91, %r39;
	cvt.s64.s32 	%rd29, %r16;
	cvt.s64.s32 	%rd5, %r88;
	add.s64 	%rd30, %rd5, %rd29;
	shl.b64 	%rd31, %rd30, 2;
	add.s64 	%rd6, %rd3, %rd31;
	@%p23 bra 	$L__BB3_31;
	st.global.f32 	[%rd6+4], %f93;
$L__BB3_31:
	add.s32 	%r31, %r88, 2;
	max.s32 	%r92, %r14, %r31;
	setp.ge.s32 	%p24, %r92, %r39;
	@%p24 bra 	$L__BB3_33;
	st.global.f32 	[%rd6+8], %f92;
$L__BB3_33:
	add.s32 	%r32, %r88, 3;
	max.s32 	%r93, %r14, %r32;
	setp.ge.s32 	%p25, %r93, %r39;
	@%p25 bra 	$L__BB3_35;
	st.global.f32 	[%rd6+12], %f91;
$L__BB3_35:
	add.s32 	%r33, %r14, 1;
	add.s32 	%r34, %r16, %r39;
	max.s32 	%r94, %r33, %r88;
	setp.ge.s32 	%p26, %r94, %r39;
	@%p26 bra 	$L__BB3_37;
	add.s32 	%r95, %r88, %r34;
	mul.wide.s32 	%rd32, %r95, 4;
	add.s64 	%rd33, %rd3, %rd32;
	st.global.f32 	[%rd33], %f90;
$L__BB3_37:
	max.s32 	%r96, %r33, %r30;
	setp.ge.s32 	%p27, %r96, %r39;
	cvt.s64.s32 	%rd34, %r34;
	add.s64 	%rd35, %rd5, %rd34;
	shl.b64 	%rd36, %rd35, 2;
	add.s64 	%rd7, %rd3, %rd36;
	@%p27 bra 	$L__BB3_39;
	st.global.f32 	[%rd7+4], %f89;
$L__BB3_39:
	max.s32 	%r97, %r33, %r31;
	setp.ge.s32 	%p28, %r97, %r39;
	@%p28 bra 	$L__BB3_41;
	st.global.f32 	[%rd7+8], %f88;
$L__BB3_41:
	max.s32 	%r98, %r33, %r32;
	setp.ge.s32 	%p29, %r98, %r39;
	@%p29 bra 	$L__BB3_43;
	st.global.f32 	[%rd7+12], %f87;
$L__BB3_43:
	add.s32 	%r35, %r14, 2;
	add.s32 	%r36, %r34, %r39;
	max.s32 	%r99, %r35, %r88;
	setp.ge.s32 	%p30, %r99, %r39;
	@%p30 bra 	$L__BB3_45;
	add.s32 	%r100, %r88, %r36;
	mul.wide.s32 	%rd37, %r100, 4;
	add.s64 	%rd38, %rd3, %rd37;
	st.global.f32 	[%rd38], %f95;
$L__BB3_45:
	max.s32 	%r101, %r35, %r30;
	setp.ge.s32 	%p31, %r101, %r39;
	cvt.s64.s32 	%rd39, %r36;
	add.s64 	%rd40, %rd5, %rd39;
	shl.b64 	%rd41, %rd40, 2;
	add.s64 	%rd8, %rd3, %rd41;
	@%p31 bra 	$L__BB3_47;
	st.global.f32 	[%rd8+4], %f96;
$L__BB3_47:
	max.s32 	%r102, %r35, %r31;
	setp.ge.s32 	%p32, %r102, %r39;
	@%p32 bra 	$L__BB3_49;
	st.global.f32 	[%rd8+8], %f97;
$L__BB3_49:
	max.s32 	%r103, %r35, %r32;
	setp.ge.s32 	%p33, %r103, %r39;
	@%p33 bra 	$L__BB3_51;
	st.global.f32 	[%rd8+12], %f98;
$L__BB3_51:
	add.s32 	%r37, %r14, 3;
	add.s32 	%r38, %r36, %r39;
	max.s32 	%r104, %r37, %r88;
	setp.ge.s32 	%p34, %r104, %r39;
	@%p34 bra 	$L__BB3_53;
	add.s32 	%r105, %r88, %r38;
	mul.wide.s32 	%rd42, %r105, 4;
	add.s64 	%rd43, %rd3, %rd42;
	st.global.f32 	[%rd43], %f99;
$L__BB3_53:
	max.s32 	%r106, %r37, %r30;
	setp.ge.s32 	%p35, %r106, %r39;
	cvt.s64.s32 	%rd44, %r38;
	add.s64 	%rd45, %rd5, %rd44;
	shl.b64 	%rd46, %rd45, 2;
	add.s64 	%rd9, %rd3, %rd46;
	@%p35 bra 	$L__BB3_55;
	st.global.f32 	[%rd9+4], %f100;
$L__BB3_55:
	max.s32 	%r107, %r37, %r31;
	setp.ge.s32 	%p36, %r107, %r39;
	@%p36 bra 	$L__BB3_57;
	st.global.f32 	[%rd9+8], %f101;
$L__BB3_57:
	max.s32 	%r108, %r37, %r32;
	setp.ge.s32 	%p37, %r108, %r39;
	@%p37 bra 	$L__BB3_59;
	st.global.f32 	[%rd9+12], %f102;
$L__BB3_59:
	ret;

}


// ===== COMPILED SASS (sm_100) =====

	.target	sm_100

	.elftype	@"ET_EXEC"


//--------------------- .note.nv.tkinfo           --------------------------
	.section	.note.nv.tkinfo,"",@"SHT_NOTE"
	.sectionflags	@"SHF_NOTE_NV_TKINFO"
	.tkinfo
        /*0018*/ 	.word	0x00000002
        /*0030*/ 	.string	""
        /*0030*/ 	.string	"ptxas"
        /*0030*/ 	.string	"Cuda compilation tools, release 13.0, V13.0.88"
        /*0030*/ 	.string	"Build cuda_13.0.r13.0/compiler.36424714_0"
        /*0030*/ 	.string	"-arch sm_100 -m 64 "



//--------------------- .note.nv.cuinfo           --------------------------
	.section	.note.nv.cuinfo,"",@"SHT_NOTE"
	.sectionflags	@"SHF_NOTE_NV_CUINFO"
        /*0018*/ 	.short	0x0002
        /*001a*/ 	.short	0x0064
        /*001c*/ 	.short	0x0082
	.zero		2


//--------------------- .nv.info                  --------------------------
	.section	.nv.info,"",@"SHT_CUDA_INFO"
	.align	4


	//----- nvinfo : EIATTR_REGCOUNT
	.align		4
        /*0000*/ 	.byte	0x04, 0x2f
        /*0002*/ 	.short	(.L_1 - .L_0)
	.align		4
.L_0:
        /*0004*/ 	.word	index@(_Z10ref_matmulPfS_S_i)
        /*0008*/ 	.word	0x00000020


	//----- nvinfo : EIATTR_FRAME_SIZE
	.align		4
.L_1:
        /*000c*/ 	.byte	0x04, 0x11
        /*000e*/ 	.short	(.L_3 - .L_2)
	.align		4
.L_2:
        /*0010*/ 	.word	index@(_Z10ref_matmulPfS_S_i)
        /*0014*/ 	.word	0x00000000


	//----- nvinfo : EIATTR_REGCOUNT
	.align		4
.L_3:
        /*0018*/ 	.byte	0x04, 0x2f
        /*001a*/ 	.short	(.L_5 - .L_4)
	.align		4
.L_4:
        /*001c*/ 	.word	index@(_Z20row_optimized_matmulPfPKfS1_i)
        /*0020*/ 	.word	0x00000024


	//----- nvinfo : EIATTR_FRAME_SIZE
	.align		4
.L_5:
        /*0024*/ 	.byte	0x04, 0x11
        /*0026*/ 	.short	(.L_7 - .L_6)
	.align		4
.L_6:
        /*0028*/ 	.word	index@(_Z20row_optimized_matmulPfPKfS1_i)
        /*002c*/ 	.word	0x00000080


	//----- nvinfo : EIATTR_REGCOUNT
	.align		4
.L_7:
        /*0030*/ 	.byte	0x04, 0x2f
        /*0032*/ 	.short	(.L_9 - .L_8)
	.align		4
.L_8:
        /*0034*/ 	.word	index@(_Z20col_optimized_matmulPfPKfS1_i)
        /*0038*/ 	.word	0x00000028


	//----- nvinfo : EIATTR_FRAME_SIZE
	.align		4
.L_9:
        /*003c*/ 	.byte	0x04, 0x11
        /*003e*/ 	.short	(.L_11 - .L_10)
	.align		4
.L_10:
        /*0040*/ 	.word	index@(_Z20col_optimized_matmulPfPKfS1_i)
        /*0044*/ 	.word	0x00000080


	//----- nvinfo : EIATTR_REGCOUNT
	.align		4
.L_11:
        /*0048*/ 	.byte	0x04, 0x2f
        /*004a*/ 	.short	(.L_13 - .L_12)
	.align		4
.L_12:
        /*004c*/ 	.word	index@(_Z22block_optimized_matmulPfPKfS1_i)
        /*0050*/ 	.word	0x00000028


	//----- nvinfo : EIATTR_FRAME_SIZE
	.align		4
.L_13:
        /*0054*/ 	.byte	0x04, 0x11
        /*0056*/ 	.short	(.L_15 - .L_14)
	.align		4
.L_14:
        /*0058*/ 	.word	index@(_Z22block_optimized_matmulPfPKfS1_i)
        /*005c*/ 	.word	0x00000000


	//----- nvinfo : EIATTR_MIN_STACK_SIZE
	.align		4
.L_15:
        /*0060*/ 	.byte	0x04, 0x12
        /*0062*/ 	.short	(.L_17 - .L_16)
	.align		4
.L_16:
        /*0064*/ 	.word	index@(_Z22block_optimized_matmulPfPKfS1_i)
        /*0068*/ 	.word	0x00000000


	//----- nvinfo : EIATTR_MIN_STACK_SIZE
	.align		4
.L_17:
        /*006c*/ 	.byte	0x04, 0x12
        /*006e*/ 	.short	(.L_19 - .L_18)
	.align		4
.L_18:
        /*0070*/ 	.word	index@(_Z20col_optimized_matmulPfPKfS1_i)
        /*0074*/ 	.word	0x00000080


	//----- nvinfo : EIATTR_MIN_STACK_SIZE
	.align		4
.L_19:
        /*0078*/ 	.byte	0x04, 0x12
        /*007a*/ 	.short	(.L_21 - .L_20)
	.align		4
.L_20:
        /*007c*/ 	.word	index@(_Z20row_optimized_matmulPfPKfS1_i)
        /*0080*/ 	.word	0x00000080


	//----- nvinfo : EIATTR_MIN_STACK_SIZE
	.align		4
.L_21:
        /*0084*/ 	.byte	0x04, 0x12
        /*0086*/ 	.short	(.L_23 - .L_22)
	.align		4
.L_22:
        /*0088*/ 	.word	index@(_Z10ref_matmulPfS_S_i)
        /*008c*/ 	.word	0x00000000
.L_23:


//--------------------- .nv.compat                --------------------------
	.section	.nv.compat,"",@"SHT_CUDA_COMPAT_INFO"
	.align	4
        /*0000*/ 	.byte	0x02, 0x09, 0x00, 0x00, 0x02, 0x02, 0x01, 0x00, 0x02, 0x05, 0x05, 0x00, 0x03, 0x07, 0x01, 0x01
        /*0010*/ 	.byte	0x02, 0x03, 0x00, 0x00, 0x02, 0x06, 0x01, 0x00, 0x04, 0x0b, 0x08, 0x00, 0x09, 0x00, 0x00, 0x00
        /*0020*/ 	.byte	0x00, 0x00, 0x00, 0x00


//--------------------- .nv.info._Z22block_optimized_matmulPfPKfS1_i --------------------------
	.section	.nv.info._Z22block_optimized_matmulPfPKfS1_i,"",@"SHT_CUDA_INFO"
	.sectionflags	@""
	.align	4


	//----- nvinfo : EIATTR_CUDA_API_VERSION
	.align		4
        /*0000*/ 	.byte	0x04, 0x37
        /*0002*/ 	.short	(.L_25 - .L_24)
.L_24:
        /*0004*/ 	.word	0x00000082


	//----- nvinfo : EIATTR_KPARAM_INFO
	.align		4
.L_25:
        /*0008*/ 	.byte	0x04, 0x17
        /*000a*/ 	.short	(.L_27 - .L_26)
.L_26:
        /*000c*/ 	.word	0x00000000
        /*0010*/ 	.short	0x0003
        /*0012*/ 	.short	0x0018
        /*0014*/ 	.byte	0x00, 0xf0, 0x11, 0x00


	//----- nvinfo : EIATTR_KPARAM_INFO
	.align		4
.L_27:
        /*0018*/ 	.byte	0x04, 0x17
        /*001a*/ 	.short	(.L_29 - .L_28)
.L_28:
        /*001c*/ 	.word	0x00000000
        /*0020*/ 	.short	0x0002
        /*0022*/ 	.short	0x0010
        /*0024*/ 	.byte	0x00, 0xf5, 0x21, 0x00


	//----- nvinfo : EIATTR_KPARAM_INFO
	.align		4
.L_29:
        /*0028*/ 	.byte	0x04, 0x17
        /*002a*/ 	.short	(.L_31 - .L_30)
.L_30:
        /*002c*/ 	.word	0x00000000
        /*0030*/ 	.short	0x0001
        /*0032*/ 	.short	0x0008
        /*0034*/ 	.byte	0x00, 0xf5, 0x21, 0x00


	//----- nvinfo : EIATTR_KPARAM_INFO
	.align		4
.L_31:
        /*0038*/ 	.byte	0x04, 0x17
        /*003a*/ 	.short	(.L_33 - .L_32)
.L_32:
        /*003c*/ 	.word	0x00000000
        /*0040*/ 	.short	0x0000
        /*0042*/ 	.short	0x0000
        /*0044*/ 	.byte	0x00, 0xf5, 0x21, 0x00


	//----- nvinfo : EIATTR_SPARSE_MMA_MASK
	.align		4
.L_33:
        /*0048*/ 	.byte	0x03, 0x50
        /*004a*/ 	.short	0x0000


	//----- nvinfo : EIATTR_MAXREG_COUNT
	.align		4
        /*004c*/ 	.byte	0x03, 0x1b
        /*004e*/ 	.short	0x00ff


	//----- nvinfo : EIATTR_NUM_BARRIERS
	.align		4
        /*0050*/ 	.byte	0x02, 0x4c
        /*0052*/ 	.byte	0x01
	.zero		1


	//----- nvinfo : EIATTR_MERCURY_ISA_VERSION
	.align		4
        /*0054*/ 	.byte	0x03, 0x5f
        /*0056*/ 	.short	0x0101


	//----- nvinfo : EIATTR_VRC_CTA_INIT_COUNT
	.align		4
        /*0058*/ 	.byte	0x02, 0x4a
	.zero		1
	.zero		1


	//----- nvinfo : EIATTR_EXIT_INSTR_OFFSETS
	.align		4
        /*005c*/ 	.byte	0x04, 0x1c
        /*005e*/ 	.short	(.L_35 - .L_34)


	//   ....[0]....
.L_34:
        /*0060*/ 	.word	0x00000ef0


	//   ....[1]....
        /*0064*/ 	.word	0x00000f10


	//----- nvinfo : EIATTR_CBANK_PARAM_SIZE
	.align		4
.L_35:
        /*0068*/ 	.byte	0x03, 0x19
        /*006a*/ 	.short	0x001c


	//----- nvinfo : EIATTR_PARAM_CBANK
	.align		4
        /*006c*/ 	.byte	0x04, 0x0a
        /*006e*/ 	.short	(.L_37 - .L_36)
	.align		4
.L_36:
        /*0070*/ 	.word	index@(.nv.constant0._Z22block_optimized_matmulPfPKfS1_i)
        /*0074*/ 	.short	0x0380
        /*0076*/ 	.short	0x001c


	//----- nvinfo : EIATTR_SW_WAR
	.align		4
.L_37:
        /*0078*/ 	.byte	0x04, 0x36
        /*007a*/ 	.short	(.L_39 - .L_38)
.L_38:
        /*007c*/ 	.word	0x00000008
.L_39:


//--------------------- .nv.info._Z20col_optimized_matmulPfPKfS1_i --------------------------
	.section	.nv.info._Z20col_optimized_matmulPfPKfS1_i,"",@"SHT_CUDA_INFO"
	.sectionflags	@""
	.align	4


	//----- nvinfo : EIATTR_CUDA_API_VERSION
	.align		4
        /*0000*/ 	.byte	0x04, 0x37
        /*0002*/ 	.short	(.L_41 - .L_40)
.L_40:
        /*0004*/ 	.word	0x00000082


	//----- nvinfo : EIATTR_KPARAM_INFO
	.align		4
.L_41:
        /*0008*/ 	.byte	0x04, 0x17
        /*000a*/ 	.short	(.L_43 - .L_42)
.L_42:
        /*000c*/ 	.word	0x00000000
        /*0010*/ 	.short	0x0003
        /*0012*/ 	.short	0x0018
        /*0014*/ 	.byte	0x00, 0xf0, 0x11, 0x00


	//----- nvinfo : EIATTR_KPARAM_INFO
	.align		4
.L_43:
        /*0018*/ 	.byte	0x04, 0x17
        /*001a*/ 	.short	(.L_45 - .L_44)
.L_44:
        /*001c*/ 	.word	0x00000000
        /*0020*/ 	.short	0x0002
        /*0022*/ 	.short	0x0010
        /*0024*/ 	.byte	0x00, 0xf5, 0x21, 0x00


	//----- nvinfo : EIATTR_KPARAM_INFO
	.align		4
.L_45:
        /*0028*/ 	.byte	0x04, 0x17
        /*002a*/ 	.short	(.L_47 - .L_46)
.L_46:
        /*002c*/ 	.word	0x00000000
        /*0030*/ 	.short	0x0001
        /*0032*/ 	.short	0x0008
        /*0034*/ 	.byte	0x00, 0xf5, 0x21, 0x00


	//----- nvinfo : EIATTR_KPARAM_INFO
	.align		4
.L_47:
        /*0038*/ 	.byte	0x04, 0x17
        /*003a*/ 	.short	(.L_49 - .L_48)
.L_48:
        /*003c*/ 	.word	0x00000000
        /*0040*/ 	.short	0x0000
        /*0042*/ 	.short	0x0000
        /*0044*/ 	.byte	0x00, 0xf5, 0x21, 0x00


	//----- nvinfo : EIATTR_SPARSE_MMA_MASK
	.align		4
.L_49:
        /*0048*/ 	.byte	0x03, 0x50
        /*004a*/ 	.short	0x0000


	//----- nvinfo : EIATTR_MAXREG_COUNT
	.align		4
        /*004c*/ 	.byte	0x03, 0x1b
        /*004e*/ 	.short	0x00ff


	//----- nvinfo : EIATTR_NUM_BARRIERS
	.align		4
        /*0050*/ 	.byte	0x02, 0x4c
        /*0052*/ 	.byte	0x01
	.zero		1


	//----- nvinfo : EIATTR_MERCURY_ISA_VERSION
	.align		4
        /*0054*/ 	.byte	0x03, 0x5f
        /*0056*/ 	.short	0x0101


	//----- nvinfo : EIATTR_VRC_CTA_INIT_COUNT
	.align		4
        /*0058*/ 	.byte	0x02, 0x4a
	.zero		1
	.zero		1


	//----- nvinfo : EIATTR_EXIT_INSTR_OFFSETS
	.align		4
        /*005c*/ 	.byte	0x04, 0x1c
        /*005e*/ 	.short	(.L_51 - .L_50)


	//   ....[0]....
.L_50:
        /*0060*/ 	.word	0x00000090


	//   ....[1]....
        /*0064*/ 	.word	0x00002e70


	//----- nvinfo : EIATTR_CRS_STACK_SIZE
	.align		4
.L_51:
        /*0068*/ 	.byte	0x04, 0x1e
        /*006a*/ 	.short	(.L_53 - .L_52)
.L_52:
        /*006c*/ 	.word	0x00000000


	//----- nvinfo : EIATTR_CBANK_PARAM_SIZE
	.align		4
.L_53:
        /*0070*/ 	.byte	0x03, 0x19
        /*0072*/ 	.short	0x001c


	//----- nvinfo : EIATTR_PARAM_CBANK
	.align		4
        /*0074*/ 	.byte	0x04, 0x0a
        /*0076*/ 	.short	(.L_55 - .L_54)
	.align		4
.L_54:
        /*0078*/ 	.word	index@(.nv.constant0._Z20col_optimized_matmulPfPKfS1_i)
        /*007c*/ 	.short	0x0380
        /*007e*/ 	.short	0x001c


	//----- nvinfo : EIATTR_SW_WAR
	.align		4
.L_55:
        /*0080*/ 	.byte	0x04, 0x36
        /*0082*/ 	.short	(.L_57 - .L_56)
.L_56:
        /*0084*/ 	.word	0x00000008
.L_57:


//--------------------- .nv.info._Z20row_optimized_matmulPfPKfS1_i --------------------------
	.section	.nv.info._Z20row_optimized_matmulPfPKfS1_i,"",@"SHT_CUDA_INFO"
	.sectionflags	@""
	.align	4


	//----- nvinfo : EIATTR_CUDA_API_VERSION
	.align		4
        /*0000*/ 	.byte	0x04, 0x37
        /*0002*/ 	.short	(.L_59 - .L_58)
.L_58:
        /*0004*/ 	.word	0x00000082


	//----- nvinfo : EIATTR_KPARAM_INFO
	.align		4
.L_59:
        /*0008*/ 	.byte	0x04, 0x17
        /*000a*/ 	.short	(.L_61 - .L_60)
.L_60:
        /*000c*/ 	.word	0x00000000
        /*0010*/ 	.short	0x0003
        /*0012*/ 	.short	0x0018
        /*0014*/ 	.byte	0x00, 0xf0, 0x11, 0x00


	//----- nvinfo : EIATTR_KPARAM_INFO
	.align		4
.L_61:
        /*0018*/ 	.byte	0x04, 0x17
        /*001a*/ 	.short	(.L_63 - .L_62)
.L_62:
        /*001c*/ 	.word	0x00000000
        /*0020*/ 	.short	0x0002
        /*0022*/ 	.short	0x0010
        /*0024*/ 	.byte	0x00, 0xf5, 0x21, 0x00


	//----- nvinfo : EIATTR_KPARAM_INFO
	.align		4
.L_63:
        /*0028*/ 	.byte	0x04, 0x17
        /*002a*/ 	.short	(.L_65 - .L_64)
.L_64:
        /*002c*/ 	.word	0x00000000
        /*0030*/ 	.short	0x0001
        /*0032*/ 	.short	0x0008
        /*0034*/ 	.byte	0x00, 0xf5, 0x21, 0x00


	//----- nvinfo : EIATTR_KPARAM_INFO
	.align		4
.L_65:
        /*0038*/ 	.byte	0x04, 0x17
        /*003a*/ 	.short	(.L_67 - .L_66)
.L_66:
        /*003c*/ 	.word	0x00000000
        /*0040*/ 	.short	0x0000
        /*0042*/ 	.short	0x0000
        /*0044*/ 	.byte	0x00, 0xf5, 0x21, 0x00


	//----- nvinfo : EIATTR_SPARSE_MMA_MASK
	.align		4
.L_67:
        /*0048*/ 	.byte	0x03, 0x50
        /*004a*/ 	.short	0x0000


	//----- nvinfo : EIATTR_MAXREG_COUNT
	.align		4
        /*004c*/ 	.byte	0x03, 0x1b
        /*004e*/ 	.short	0x00ff


	//----- nvinfo : EIATTR_NUM_BARRIERS
	.align		4
        /*0050*/ 	.byte	0x02, 0x4c
        /*0052*/ 	.byte	0x01
	.zero		1


	//----- nvinfo : EIATTR_MERCURY_ISA_VERSION
	.align		4
        /*0054*/ 	.byte	0x03, 0x5f
        /*0056*/ 	.short	0x0101


	//----- nvinfo : EIATTR_VRC_CTA_INIT_COUNT
	.align		4
        /*0058*/ 	.byte	0x02, 0x4a
	.zero		1
	.zero		1


	//----- nvinfo : EIATTR_EXIT_INSTR_OFFSETS
	.align		4
        /*005c*/ 	.byte	0x04, 0x1c
        /*005e*/ 	.short	(.L_69 - .L_68)


	//   ....[0]....
.L_68:
        /*0060*/ 	.word	0x000000a0


	//   ....[1]....
        /*0064*/ 	.word	0x00001a90


	//----- nvinfo : EIATTR_CRS_STACK_SIZE
	.align		4
.L_69:
        /*0068*/ 	.byte	0x04, 0x1e
        /*006a*/ 	.short	(.L_71 - .L_70)
.L_70:
        /*006c*/ 	.word	0x00000000


	//----- nvinfo : EIATTR_CBANK_PARAM_SIZE
	.align		4
.L_71:
        /*0070*/ 	.byte	0x03, 0x19
        /*0072*/ 	.short	0x001c


	//----- nvinfo : EIATTR_PARAM_CBANK
	.align		4
        /*0074*/ 	.byte	0x04, 0x0a
        /*0076*/ 	.short	(.L_73 - .L_72)
	.align		4
.L_72:
        /*0078*/ 	.word	index@(.nv.constant0._Z20row_optimized_matmulPfPKfS1_i)
        /*007c*/ 	.short	0x0380
        /*007e*/ 	.short	0x001c


	//----- nvinfo : EIATTR_SW_WAR
	.align		4
.L_73:
        /*0080*/ 	.byte	0x04, 0x36
        /*0082*/ 	.short	(.L_75 - .L_74)
.L_74:
        /*0084*/ 	.word	0x00000008
.L_75:


//--------------------- .nv.info._Z10ref_matmulPfS_S_i --------------------------
	.section	.nv.info._Z10ref_matmulPfS_S_i,"",@"SHT_CUDA_INFO"
	.sectionflags	@""
	.align	4


	//----- nvinfo : EIATTR_CUDA_API_VERSION
	.align		4
        /*0000*/ 	.byte	0x04, 0x37
        /*0002*/ 	.short	(.L_77 - .L_76)
.L_76:
        /*0004*/ 	.word	0x00000082


	//----- nvinfo : EIATTR_KPARAM_INFO
	.align		4
.L_77:
        /*0008*/ 	.byte	0x04, 0x17
        /*000a*/ 	.short	(.L_79 - .L_78)
.L_78:
        /*000c*/ 	.word	0x00000000
        /*0010*/ 	.short	0x0003
        /*0012*/ 	.short	0x0018
        /*0014*/ 	.byte	0x00, 0xf0, 0x11, 0x00


	//----- nvinfo : EIATTR_KPARAM_INFO
	.align		4
.L_79:
        /*0018*/ 	.byte	0x04, 0x17
        /*001a*/ 	.short	(.L_81 - .L_80)
.L_80:
        /*001c*/ 	.word	0x00000000
        /*0020*/ 	.short	0x0002
        /*0022*/ 	.short	0x0010
        /*0024*/ 	.byte	0x00, 0xf5, 0x21, 0x00


	//----- nvinfo : EIATTR_KPARAM_INFO
	.align		4
.L_81:
        /*0028*/ 	.byte	0x04, 0x17
        /*002a*/ 	.short	(.L_83 - .L_82)
.L_82:
        /*002c*/ 	.word	0x00000000
        /*0030*/ 	.short	0x0001
        /*0032*/ 	.short	0x0008
        /*0034*/ 	.byte	0x00, 0xf5, 0x21, 0x00


	//----- nvinfo : EIATTR_KPARAM_INFO
	.align		4
.L_83:
        /*0038*/ 	.byte	0x04, 0x17
        /*003a*/ 	.short	(.L_85 - .L_84)
.L_84:
        /*003c*/ 	.word	0x00000000
        /*0040*/ 	.short	0x0000
        /*0042*/ 	.short	0x0000
        /*0044*/ 	.byte	0x00, 0xf5, 0x21, 0x00


	//----- nvinfo : EIATTR_SPARSE_MMA_MASK
	.align		4
.L_85:
        /*0048*/ 	.byte	0x03, 0x50
        /*004a*/ 	.short	0x0000


	//----- nvinfo : EIATTR_MAXREG_COUNT
	.align		4
        /*004c*/ 	.byte	0x03, 0x1b
        /*004e*/ 	.short	0x00ff


	//----- nvinfo : EIATTR_MERCURY_ISA_VERSION
	.align		4
        /*0050*/ 	.byte	0x03, 0x5f
        /*0052*/ 	.short	0x0101


	//----- nvinfo : EIATTR_VRC_CTA_INIT_COUNT
	.align		4
        /*0054*/ 	.byte	0x02, 0x4a
	.zero		1
	.zero		1


	//----- nvinfo : EIATTR_EXIT_INSTR_OFFSETS
	.align		4
        /*0058*/ 	.byte	0x04, 0x1c
        /*005a*/ 	.short	(.L_87 - .L_86)


	//   ....[0]....
.L_86:
        /*005c*/ 	.word	0x00000030


	//   ....[1]....
        /*0060*/ 	.word	0x00000a30


	//----- nvinfo : EIATTR_CBANK_PARAM_SIZE
	.align		4
.L_87:
        /*0064*/ 	.byte	0x03, 0x19
        /*0066*/ 	.short	0x001c


	//----- nvinfo : EIATTR_PARAM_CBANK
	.align		4
        /*0068*/ 	.byte	0x04, 0x0a
        /*006a*/ 	.short	(.L_89 - .L_88)
	.align		4
.L_88:
        /*006c*/ 	.word	index@(.nv.constant0._Z10ref_matmulPfS_S_i)
        /*0070*/ 	.short	0x0380
        /*0072*/ 	.short	0x001c


	//----- nvinfo : EIATTR_SW_WAR
	.align		4
.L_89:
        /*0074*/ 	.byte	0x04, 0x36
        /*0076*/ 	.short	(.L_91 - .L_90)
.L_90:
        /*0078*/ 	.word	0x00000008
.L_91:


//--------------------- .nv.callgraph             --------------------------
	.section	.nv.callgraph,"",@"SHT_CUDA_CALLGRAPH"
	.align	4
	.sectionentsize	8
	.align		4
        /*0000*/ 	.word	0x00000000
	.align		4
        /*0004*/ 	.word	0xffffffff
	.align		4
        /*0008*/ 	.word	0x00000000
	.align		4
        /*000c*/ 	.word	0xfffffffe
	.align		4
        /*0010*/ 	.word	0x00000000
	.align		4
        /*0014*/ 	.word	0xfffffffd
	.align		4
        /*0018*/ 	.word	0x00000000
	.align		4
        /*001c*/ 	.word	0xfffffffc


//--------------------- .text._Z22block_optimized_matmulPfPKfS1_i --------------------------
	.section	.text._Z22block_optimized_matmulPfPKfS1_i,"ax",@progbits
	.align	128
        .global         _Z22block_optimized_matmulPfPKfS1_i
        .type           _Z22block_optimized_matmulPfPKfS1_i,@function
        .size           _Z22block_optimized_matmulPfPKfS1_i,(.L_x_73 - _Z22block_optimized_matmulPfPKfS1_i)
        .other          _Z22block_optimized_matmulPfPKfS1_i,@"STO_CUDA_ENTRY STV_DEFAULT"
_Z22block_optimized_matmulPfPKfS1_i:
.text._Z22block_optimized_matmulPfPKfS1_i:
[----:B------:R-:W-:Y:S01]  /*0000*/  LDC R1, c[0x0][0x37c] ;  /* 0x0000df00ff017b82 */ /* 0x000fe20000000800 */
[----:B------:R-:W0:Y:S01]  /*0010*/  LDCU UR4, c[0x0][0x398] ;  /* 0x00007300ff0477ac */ /* 0x000e220008000800 */
[----:B------:R-:W1:Y:S01]  /*0020*/  S2R R0, SR_TID.X ;  /* 0x0000000000007919 */ /* 0x000e620000002100 */
[----:B------:R-:W-:Y:S01]  /*0030*/  CS2R R4, SRZ ;  /* 0x0000000000047805 */ /* 0x000fe2000001ff00 */
[----:B------:R-:W-:Y:S01]  /*0040*/  IMAD.MOV.U32 R3, RZ, RZ, RZ ;  /* 0x000000ffff037224 */ /* 0x000fe200078e00ff */
[----:B------:R-:W2:Y:S01]  /*0050*/  LDCU.64 UR8, c[0x0][0x358] ;  /* 0x00006b00ff0877ac */ /* 0x000ea20008000a00 */
[----:B------:R-:W3:Y:S01]  /*0060*/  S2R R2, SR_TID.Y ;  /* 0x0000000000027919 */ /* 0x000ee20000002200 */
[----:B------:R-:W-:Y:S01]  /*0070*/  CS2R R6, SRZ ;  /* 0x0000000000067805 */ /* 0x000fe2000001ff00 */
[----:B------:R-:W-:Y:S01]  /*0080*/  IMAD.MOV.U32 R8, RZ, RZ, RZ ;  /* 0x000000ffff087224 */ /* 0x000fe200078e00ff */
[----:B------:R-:W-:Y:S02]  /*0090*/  CS2R R10, SRZ ;  /* 0x00000000000a7805 */ /* 0x000fe4000001ff00 */
[----:B------:R-:W-:-:S02]  /*00a0*/  CS2R R12, SRZ ;  /* 0x00000000000c7805 */ /* 0x000fc4000001ff00 */
[----:B------:R-:W-:Y:S02]  /*00b0*/  CS2R R14, SRZ ;  /* 0x00000000000e7805 */ /* 0x000fe4000001ff00 */
[----:B------:R-:W-:Y:S02]  /*00c0*/  CS2R R22, SRZ ;  /* 0x0000000000167805 */ /* 0x000fe4000001ff00 */
[----:B------:R-:W-:Y:S01]  /*00d0*/  CS2R R24, SRZ ;  /* 0x0000000000187805 */ /* 0x000fe2000001ff00 */
[----:B0-----:R-:W-:-:S05]  /*00e0*/  IMAD.U32 R9, RZ, RZ, UR4 ;  /* 0x00000004ff097e24 */ /* 0x001fca000f8e00ff */
[----:B------:R-:W-:-:S13]  /*00f0*/  ISETP.GE.AND P0, PT, R9, 0x1, PT ;  /* 0x000000010900780c */ /* 0x000fda0003f06270 */
[----:B-12---:R-:W-:Y:S05]  /*0100*/  @!P0 BRA `(.L_x_0) ;  /* 0x0000000800048947 */ /* 0x006fea0003800000 */
[----:B------:R-:W0:Y:S01]  /*0110*/  S2R R17, SR_CTAID.Y ;  /* 0x0000000000117919 */ /* 0x000e220000002600 */
[----:B------:R-:W1:Y:S01]  /*0120*/  S2UR UR6, SR_CgaCtaId ;  /* 0x00000000000679c3 */ /* 0x000e620000008800 */
[----:B------:R-:W-:Y:S01]  /*0130*/  UMOV UR4, 0x400 ;  /* 0x0000040000047882 */ /* 0x000fe20000000000 */
[----:B------:R-:W-:Y:S01]  /*0140*/  IMAD.SHL.U32 R27, R0, 0x4, RZ ;  /* 0x00000004001b7824 */ /* 0x000fe200078e00ff */
[----:B------:R-:W2:Y:S01]  /*0150*/  S2R R4, SR_CTAID.X ;  /* 0x0000000000047919 */ /* 0x000ea20000002500 */
[----:B------:R-:W-:-:S04]  /*0160*/  UIADD3 UR5, UPT, UPT, UR4, 0x1000, URZ ;  /* 0x0000100004057890 */ /* 0x000fc8000fffe0ff */
[----:B-1----:R-:W-:Y:S02]  /*0170*/  ULEA UR5, UR6, UR5, 0x18 ;  /* 0x0000000506057291 */ /* 0x002fe4000f8ec0ff */
[----:B------:R-:W-:-:S04]  /*0180*/  ULEA UR4, UR6, UR4, 0x18 ;  /* 0x0000000406047291 */ /* 0x000fc8000f8ec0ff */
[----:B---3--:R-:W-:Y:S01]  /*0190*/  LEA R31, R2, UR5, 0x8 ;  /* 0x00000005021f7c11 */ /* 0x008fe2000f8e40ff */
[----:B0-----:R-:W-:Y:S02]  /*01a0*/  IMAD R17, R17, 0x10, R2 ;  /* 0x0000001011117824 */ /* 0x001fe400078e0202 */
[----:B------:R-:W-:Y:S01]  /*01b0*/  VIADD R29, R27, UR4 ;  /* 0x000000041b1d7c36 */ /* 0x000fe20008000000 */
[----:B------:R-:W-:Y:S01]  /*01c0*/  UMOV UR4, URZ ;  /* 0x000000ff00047c82 */ /* 0x000fe20008000000 */
[----:B------:R-:W-:Y:S02]  /*01d0*/  IMAD.SHL.U32 R26, R17, 0x4, RZ ;  /* 0x00000004111a7824 */ /* 0x000fe400078e00ff */
[----:B--2---:R-:W-:Y:S02]  /*01e0*/  IMAD R27, R4, 0x40, R27 ;  /* 0x00000040041b7824 */ /* 0x004fe400078e021b */
[----:B------:R-:W-:Y:S02]  /*01f0*/  IMAD R28, R26, R9, R9 ;  /* 0x000000091a1c7224 */ /* 0x000fe400078e0209 */
[----:B------:R-:W-:-:S02]  /*0200*/  IMAD.MOV.U32 R4, RZ, RZ, RZ ;  /* 0x000000ffff047224 */ /* 0x000fc400078e00ff */
[----:B------:R-:W-:Y:S02]  /*0210*/  IMAD R29, R2, 0x100, R29 ;  /* 0x00000100021d7824 */ /* 0x000fe400078e021d */
[----:B------:R-:W-:Y:S02]  /*0220*/  IMAD.IADD R30, R28, 0x1, R9 ;  /* 0x000000011c1e7824 */ /* 0x000fe400078e0209 */
[----:B------:R-:W-:-:S07]  /*0230*/  IMAD R31, R0, 0x10, R31 ;  /* 0x00000010001f7824 */ /* 0x000fce00078e021f */
.L_x_2:
[----:B------:R-:W0:Y:S01]  /*0240*/  LDC R9, c[0x0][0x398] ;  /* 0x0000e600ff097b82 */ /* 0x000e220000000800 */
[----:B------:R-:W-:Y:S01]  /*0250*/  VIADD R21, R0, UR4 ;  /* 0x0000000400157c36 */ /* 0x000fe20008000000 */
[----:B------:R-:W1:Y:S01]  /*0260*/  LDCU.64 UR6, c[0x0][0x390] ;  /* 0x00007200ff0677ac */ /* 0x000e620008000a00 */
[----:B------:R-:W-:-:S03]  /*0270*/  IMAD.MOV.U32 R34, RZ, RZ, RZ ;  /* 0x000000ffff227224 */ /* 0x000fc600078e00ff */
[----:B0-----:R-:W-:-:S04]  /*0280*/  ISETP.GE.AND P0, PT, R21, R9, PT ;  /* 0x000000091500720c */ /* 0x001fc80003f06270 */
[----:B------:R-:W-:-:S13]  /*0290*/  ISETP.LT.U32.AND P1, PT, R26, R9, !P0 ;  /* 0x000000091a00720c */ /* 0x000fda0004721070 */
[----:B------:R-:W0:Y:S01]  /*02a0*/  @P1 LDC.64 R16, c[0x0][0x388] ;  /* 0x0000e200ff101b82 */ /* 0x000e220000000a00 */
[----:B------:R-:W-:-:S04]  /*02b0*/  @P1 IMAD R37, R26, R9, R21 ;  /* 0x000000091a251224 */ /* 0x000fc800078e0215 */
[----:B0-----:R-:W-:-:S04]  /*02c0*/  @P1 IMAD.WIDE.U32 R36, R37, 0x4, R16 ;  /* 0x0000000425241825 */ /* 0x001fc800078e0010 */
[C---:B------:R-:W-:Y:S01]  /*02d0*/  VIADD R16, R26.reuse, 0x1 ;  /* 0x000000011a107836 */ /* 0x040fe20000000000 */
[----:B------:R0:W2:Y:S01]  /*02e0*/  @P1 LDG.E R34, desc[UR8][R36.64] ;  /* 0x0000000824221981 */ /* 0x0000a2000c1e1900 */
[----:B------:R-:W-:-:S03]  /*02f0*/  VIADD R20, R26, 0x3 ;  /* 0x000000031a147836 */ /* 0x000fc60000000000 */
[----:B------:R-:W-:Y:S01]  /*0300*/  ISETP.LT.U32.AND P2, PT, R16, R9, !P0 ;  /* 0x000000091000720c */ /* 0x000fe20004741070 */
[----:B------:R-:W-:-:S05]  /*0310*/  VIADD R16, R26, 0x2 ;  /* 0x000000021a107836 */ /* 0x000fca0000000000 */
[-C--:B------:R-:W-:Y:S02]  /*0320*/  ISETP.LT.U32.AND P1, PT, R16, R9.reuse, !P0 ;  /* 0x000000091000720c */ /* 0x080fe40004721070 */
[----:B------:R-:W-:-:S05]  /*0330*/  ISETP.LT.U32.AND P0, PT, R20, R9, !P0 ;  /* 0x000000091400720c */ /* 0x000fca0004701070 */
[----:B------:R-:W3:Y:S01]  /*0340*/  @P2 LDC.64 R18, c[0x0][0x388] ;  /* 0x0000e200ff122b82 */ /* 0x000ee20000000a00 */
[----:B------:R-:W-:Y:S02]  /*0350*/  @P2 IMAD.IADD R33, R28, 0x1, R21 ;  /* 0x000000011c212824 */ /* 0x000fe400078e0215 */
[----:B0-----:R-:W-:-:S05]  /*0360*/  VIADD R36, R2, UR4 ;  /* 0x0000000402247c36 */ /* 0x001fca0008000000 */
[----:B------:R-:W-:Y:S01]  /*0370*/  VIMNMX R20, PT, PT, R27, R36, !PT ;  /* 0x000000241b147248 */ /* 0x000fe20007fe0100 */
[----:B------:R-:W-:Y:S01]  /*0380*/  @P1 IMAD.IADD R35, R30, 0x1, R21 ;  /* 0x000000011e231824 */ /* 0x000fe200078e0215 */
[----:B------:R-:W0:Y:S01]  /*0390*/  @P1 LDC.64 R16, c[0x0][0x388] ;  /* 0x0000e200ff101b82 */ /* 0x000e220000000a00 */
[----:B---3--:R-:W-:-:S07]  /*03a0*/  @P2 IMAD.WIDE.U32 R32, R33, 0x4, R18 ;  /* 0x0000000421202825 */ /* 0x008fce00078e0012 */
[----:B------:R-:W3:Y:S01]  /*03b0*/  @P0 LDC.64 R18, c[0x0][0x388] ;  /* 0x0000e200ff120b82 */ /* 0x000ee20000000a00 */
[-C--:B------:R-:W-:Y:S02]  /*03c0*/  ISETP.GE.AND P3, PT, R20, R9.reuse, PT ;  /* 0x000000091400720c */ /* 0x080fe40003f66270 */
[-C--:B------:R-:W-:Y:S01]  /*03d0*/  @P0 IADD3 R21, PT, PT, R21, R9.reuse, R30 ;  /* 0x0000000915150210 */ /* 0x080fe20007ffe01e */
[----:B------:R-:W-:Y:S01]  /*03e0*/  IMAD R37, R36, R9, RZ ;  /* 0x0000000924257224 */ /* 0x000fe200078e02ff */
[----:B------:R4:W5:Y:S01]  /*03f0*/  @P2 LDG.E R32, desc[UR8][R32.64] ;  /* 0x0000000820202981 */ /* 0x000962000c1e1900 */
[----:B0-----:R-:W-:-:S05]  /*0400*/  @P1 IMAD.WIDE.U32 R16, R35, 0x4, R16 ;  /* 0x0000000423101825 */ /* 0x001fca00078e0010 */
[----:B------:R0:W5:Y:S01]  /*0410*/  @P1 LDG.E R35, desc[UR8][R16.64] ;  /* 0x0000000810231981 */ /* 0x000162000c1e1900 */
[----:B---3--:R-:W-:Y:S02]  /*0420*/  @P0 IMAD.WIDE.U32 R18, R21, 0x4, R18 ;  /* 0x0000000415120825 */ /* 0x008fe400078e0012 */
[----:B------:R-:W0:Y:S02]  /*0430*/  @!P3 LDC.64 R20, c[0x0][0x390] ;  /* 0x0000e400ff14bb82 */ /* 0x000e240000000a00 */
[----:B----4-:R-:W-:Y:S02]  /*0440*/  @!P3 IMAD.IADD R33, R27, 0x1, R37 ;  /* 0x000000011b21b824 */ /* 0x010fe400078e0225 */
[----:B------:R3:W4:Y:S02]  /*0450*/  @P0 LDG.E R18, desc[UR8][R18.64] ;  /* 0x0000000812120981 */ /* 0x000724000c1e1900 */
[----:B0-----:R-:W-:-:S04]  /*0460*/  @!P3 IMAD.WIDE R16, R33, 0x4, R20 ;  /* 0x000000042110b825 */ /* 0x001fc800078e0214 */
[----:B------:R-:W-:-:S06]  /*0470*/  IMAD.MOV.U32 R33, RZ, RZ, RZ ;  /* 0x000000ffff217224 */ /* 0x000fcc00078e00ff */
[----:B------:R-:W4:Y:S01]  /*0480*/  @!P3 LDG.E R33, desc[UR8][R16.64] ;  /* 0x000000081021b981 */ /* 0x000f22000c1e1900 */
[C---:B------:R-:W-:Y:S02]  /*0490*/  IADD3 R21, P3, PT, R27.reuse, R37, RZ ;  /* 0x000000251b157210 */ /* 0x040fe40007f7e0ff */
[C---:B---3--:R-:W-:Y:S02]  /*04a0*/  VIADDMNMX R19, R27.reuse, 0x1, R36, !PT ;  /* 0x000000011b137846 */ /* 0x048fe40007800124 */
[----:B------:R-:W-:Y:S02]  /*04b0*/  LEA.HI.X.SX32 R37, R27, RZ, 0x1, P3 ;  /* 0x000000ff1b257211 */ /* 0x000fe400018f0eff */
[----:B-1----:R-:W-:-:S04]  /*04c0*/  LEA R20, P3, R21, UR6, 0x2 ;  /* 0x0000000615147c11 */ /* 0x002fc8000f8610ff */
[----:B------:R-:W-:Y:S02]  /*04d0*/  LEA.HI.X R21, R21, UR7, R37, 0x2, P3 ;  /* 0x0000000715157c11 */ /* 0x000fe400098f1425 */
[-C--:B------:R-:W-:Y:S02]  /*04e0*/  ISETP.GE.AND P3, PT, R19, R9.reuse, PT ;  /* 0x000000091300720c */ /* 0x080fe40003f66270 */
[C-C-:B------:R-:W-:Y:S02]  /*04f0*/  VIADDMNMX R19, R27.reuse, 0x2, R36.reuse, !PT ;  /* 0x000000021b137846 */ /* 0x140fe40007800124 */
[----:B------:R-:W-:Y:S02]  /*0500*/  VIADDMNMX R36, R27, 0x3, R36, !PT ;  /* 0x000000031b247846 */ /* 0x000fe40007800124 */
[-C--:B------:R-:W-:Y:S02]  /*0510*/  ISETP.GE.AND P4, PT, R19, R9.reuse, PT ;  /* 0x000000091300720c */ /* 0x080fe40003f86270 */
[----:B------:R-:W-:-:S05]  /*0520*/  ISETP.GE.AND P5, PT, R36, R9, PT ;  /* 0x000000092400720c */ /* 0x000fca0003fa6270 */
[----:B------:R-:W3:Y:S06]  /*0530*/  @!P3 LDG.E R16, desc[UR8][R20.64+0x4] ;  /* 0x000004081410b981 */ /* 0x000eec000c1e1900 */
[----:B------:R-:W3:Y:S04]  /*0540*/  @!P4 LDG.E R36, desc[UR8][R20.64+0x8] ;  /* 0x000008081424c981 */ /* 0x000ee8000c1e1900 */
[----:B------:R0:W3:Y:S01]  /*0550*/  @!P5 LDG.E R17, desc[UR8][R20.64+0xc] ;  /* 0x00000c081411d981 */ /* 0x0000e2000c1e1900 */
[----:B------:R-:W1:Y:S03]  /*0560*/  S2UR UR6, SR_CgaCtaId ;  /* 0x00000000000679c3 */ /* 0x000e660000008800 */
[----:B------:R-:W-:Y:S04]  /*0570*/  @!P2 STS [R29+0x40], RZ ;  /* 0x000040ff1d00a388 */ /* 0x000fe80000000800 */
[----:B------:R-:W-:Y:S04]  /*0580*/  @!P1 STS [R29+0x80], RZ ;  /* 0x000080ff1d009388 */ /* 0x000fe80000000800 */
[----:B------:R-:W-:Y:S01]  /*0590*/  @!P0 STS [R29+0xc0], RZ ;  /* 0x0000c0ff1d008388 */ /* 0x000fe20000000800 */
[----:B------:R-:W-:-:S02]  /*05a0*/  UMOV UR5, 0x400 ;  /* 0x0000040000057882 */ /* 0x000fc40000000000 */
[----:B------:R-:W-:Y:S02]  /*05b0*/  UIADD3 UR7, UPT, UPT, UR5, 0x1000, URZ ;  /* 0x0000100005077890 */ /* 0x000fe4000fffe0ff */
[----:B-1----:R-:W-:Y:S02]  /*05c0*/  ULEA UR5, UR6, UR5, 0x18 ;  /* 0x0000000506057291 */ /* 0x002fe4000f8ec0ff */
[----:B------:R-:W-:-:S04]  /*05d0*/  ULEA UR7, UR6, UR7, 0x18 ;  /* 0x0000000706077291 */ /* 0x000fc8000f8ec0ff */
[----:B0-----:R-:W-:Y:S01]  /*05e0*/  LEA R21, R2, UR5, 0x8 ;  /* 0x0000000502157c11 */ /* 0x001fe2000f8e40ff */
[----:B------:R-:W-:Y:S01]  /*05f0*/  IMAD.MOV.U32 R20, RZ, RZ, 0x1 ;  /* 0x00000001ff147424 */ /* 0x000fe200078e00ff */
[----:B------:R-:W-:-:S03]  /*0600*/  UMOV UR5, UR4 ;  /* 0x0000000400057c82 */ /* 0x000fc60008000000 */
[----:B------:R-:W-:Y:S01]  /*0610*/  VIADD R21, R21, 0x80 ;  /* 0x0000008015157836 */ /* 0x000fe20000000000 */
[----:B--2---:R-:W-:Y:S04]  /*0620*/  STS [R29], R34 ;  /* 0x000000221d007388 */ /* 0x004fe80000000800 */
[----:B-----5:R-:W-:Y:S04]  /*0630*/  @P2 STS [R29+0x40], R32 ;  /* 0x000040201d002388 */ /* 0x020fe80000000800 */
[----:B------:R-:W-:Y:S04]  /*0640*/  @P1 STS [R29+0x80], R35 ;  /* 0x000080231d001388 */ /* 0x000fe80000000800 */
[----:B----4-:R-:W-:Y:S04]  /*0650*/  @P0 STS [R29+0xc0], R18 ;  /* 0x0000c0121d000388 */ /* 0x010fe80000000800 */
[----:B------:R-:W-:Y:S04]  /*0660*/  @P3 STS [R31+0x4], RZ ;  /* 0x000004ff1f003388 */ /* 0x000fe80000000800 */
[----:B------:R-:W-:Y:S04]  /*0670*/  @P4 STS [R31+0x8], RZ ;  /* 0x000008ff1f004388 */ /* 0x000fe80000000800 */
[----:B------:R-:W-:Y:S04]  /*0680*/  @P5 STS [R31+0xc], RZ ;  /* 0x00000cff1f005388 */ /* 0x000fe80000000800 */
[----:B------:R-:W-:Y:S04]  /*0690*/  STS [R31], R33 ;  /* 0x000000211f007388 */ /* 0x000fe80000000800 */
[----:B---3--:R0:W-:Y:S04]  /*06a0*/  @!P3 STS [R31+0x4], R16 ;  /* 0x000004101f00b388 */ /* 0x0081e80000000800 */
[----:B------:R1:W-:Y:S04]  /*06b0*/  @!P4 STS [R31+0x8], R36 ;  /* 0x000008241f00c388 */ /* 0x0003e80000000800 */
[----:B------:R1:W-:Y:S01]  /*06c0*/  @!P5 STS [R31+0xc], R17 ;  /* 0x00000c111f00d388 */ /* 0x0003e20000000800 */
[----:B0-----:R-:W-:-:S05]  /*06d0*/  LEA R16, R0, UR7, 0x4 ;  /* 0x0000000700107c11 */ /* 0x001fca000f8e20ff */
[----:B------:R-:W-:Y:S01]  /*06e0*/  VIADD R32, R16, 0x8 ;  /* 0x0000000810207836 */ /* 0x000fe20000000000 */
[----:B------:R-:W-:Y:S06]  /*06f0*/  BAR.SYNC.DEFER_BLOCKING 0x0 ;  /* 0x0000000000007b1d */ /* 0x000fec0000010000 */
.L_x_1:
[----:B------:R-:W-:Y:S01]  /*0700*/  LDS R34, [R21+-0x80] ;  /* 0xffff800015227984 */ /* 0x000fe20000000800 */
[----:B------:R-:W-:-:S03]  /*0710*/  UIADD3 UR5, UPT, UPT, UR5, 0x1, URZ ;  /* 0x0000000105057890 */ /* 0x000fc6000fffe0ff */
[----:B-1----:R-:W0:Y:S03]  /*0720*/  LDS.64 R16, [R32+-0x8] ;  /* 0xfffff80020107984 */ /* 0x002e260000000a00 */
[----:B------:R-:W-:Y:S01]  /*0730*/  ISETP.GT.AND P1, PT, R9, UR5, PT ;  /* 0x0000000509007c0c */ /* 0x000fe2000bf24270 */
[----:B------:R1:W2:Y:S04]  /*0740*/  LDS.64 R18, [R32] ;  /* 0x0000000020127984 */ /* 0x0002a80000000a00 */
[----:B------:R-:W3:Y:S01]  /*0750*/  LDS R36, [R21+-0x40] ;  /* 0xffffc00015247984 */ /* 0x000ee20000000800 */
[----:B-1----:R-:W-:Y:S02]  /*0760*/  VIADD R32, R32, 0x100 ;  /* 0x0000010020207836 */ /* 0x002fe40000000000 */
[C---:B0-----:R-:W-:Y:S01]  /*0770*/  FFMA R11, R34.reuse, R16, R11 ;  /* 0x00000010220b7223 */ /* 0x041fe2000000000b */
[C---:B------:R-:W-:Y:S01]  /*0780*/  FFMA R10, R34.reuse, R17, R10 ;  /* 0x00000011220a7223 */ /* 0x040fe2000000000a */
[C---:B--2---:R-:W-:Y:S01]  /*0790*/  FFMA R7, R34.reuse, R18, R7 ;  /* 0x0000001222077223 */ /* 0x044fe20000000007 */
[----:B------:R-:W-:-:S02]  /*07a0*/  FFMA R8, R34, R19, R8 ;  /* 0x0000001322087223 */ /* 0x000fc40000000008 */
[----:B------:R-:W0:Y:S01]  /*07b0*/  LDS R34, [R21] ;  /* 0x0000000015227984 */ /* 0x000e220000000800 */
[C---:B---3--:R-:W-:Y:S01]  /*07c0*/  FFMA R5, R36.reuse, R16, R5 ;  /* 0x0000001024057223 */ /* 0x048fe20000000005 */
[C---:B------:R-:W-:Y:S01]  /*07d0*/  FFMA R6, R36.reuse, R17, R6 ;  /* 0x0000001124067223 */ /* 0x040fe20000000006 */
[C---:B------:R-:W-:Y:S01]  /*07e0*/  FFMA R3, R36.reuse, R18, R3 ;  /* 0x0000001224037223 */ /* 0x040fe20000000003 */
[----:B------:R-:W-:Y:S02]  /*07f0*/  FFMA R4, R36, R19, R4 ;  /* 0x0000001324047223 */ /* 0x000fe40000000004 */
[----:B------:R1:W2:Y:S02]  /*0800*/  LDS R36, [R21+0x40] ;  /* 0x0000400015247984 */ /* 0x0002a40000000800 */
[----:B-1----:R-:W-:Y:S02]  /*0810*/  VIADD R21, R21, 0x4 ;  /* 0x0000000415157836 */ /* 0x002fe40000000000 */
[C---:B0-----:R-:W-:Y:S01]  /*0820*/  FFMA R13, R34.reuse, R16, R13 ;  /* 0x00000010220d7223 */ /* 0x041fe2000000000d */
[C---:B------:R-:W-:Y:S01]  /*0830*/  FFMA R12, R34.reuse, R17, R12 ;  /* 0x00000011220c7223 */ /* 0x040fe2000000000c */
[C---:B------:R-:W-:Y:S01]  /*0840*/  FFMA R15, R34.reuse, R18, R15 ;  /* 0x00000012220f7223 */ /* 0x040fe2000000000f */
[----:B------:R-:W-:Y:S01]  /*0850*/  FFMA R14, R34, R19, R14 ;  /* 0x00000013220e7223 */ /* 0x000fe2000000000e */
[----:B--2---:R-:W-:Y:S01]  /*0860*/  FFMA R23, R36, R16, R23 ;  /* 0x0000001024177223 */ /* 0x004fe20000000017 */
[----:B------:R-:W-:-:S02]  /*0870*/  VIADD R16, R20, 0xffffffff ;  /* 0xffffffff14107836 */ /* 0x000fc40000000000 */
[C---:B------:R-:W-:Y:S01]  /*0880*/  FFMA R22, R36.reuse, R17, R22 ;  /* 0x0000001124167223 */ /* 0x040fe20000000016 */
[C---:B------:R-:W-:Y:S01]  /*0890*/  FFMA R25, R36.reuse, R18, R25 ;  /* 0x0000001224197223 */ /* 0x040fe20000000019 */
[----:B------:R-:W-:Y:S01]  /*08a0*/  FFMA R24, R36, R19, R24 ;  /* 0x0000001324187223 */ /* 0x000fe20000000018 */
[----:B------:R-:W-:Y:S01]  /*08b0*/  VIADD R20, R20, 0x1 ;  /* 0x0000000114147836 */ /* 0x000fe20000000000 */
[----:B------:R-:W-:-:S13]  /*08c0*/  ISETP.GE.U32.AND P0, PT, R16, 0xf, PT ;  /* 0x0000000f1000780c */ /* 0x000fda0003f06070 */
[----:B------:R-:W-:Y:S05]  /*08d0*/  @!P0 BRA P1, `(.L_x_1) ;  /* 0xfffffffc00888947 */ /* 0x000fea000083ffff */
[----:B------:R-:W-:Y:S01]  /*08e0*/  UIADD3 UR4, UPT, UPT, UR4, 0x10, URZ ;  /* 0x0000001004047890 */ /* 0x000fe2000fffe0ff */
[----:B------:R-:W-:Y:S05]  /*08f0*/  BAR.SYNC.DEFER_BLOCKING 0x0 ;  /* 0x0000000000007b1d */ /* 0x000fea0000010000 */
[----:B------:R-:W-:-:S13]  /*0900*/  ISETP.LE.AND P0, PT, R9, UR4, PT ;  /* 0x0000000409007c0c */ /* 0x000fda000bf03270 */
[----:B------:R-:W-:Y:S05]  /*0910*/  @!P0 BRA `(.L_x_2) ;  /* 0xfffffff800488947 */ /* 0x000fea000383ffff */
.L_x_0:
[----:B------:R-:W3:Y:S01]  /*0920*/  S2R R17, SR_CTAID.Y ;  /* 0x0000000000117919 */ /* 0x000ee20000002600 */
[----:B------:R-:W0:Y:S01]  /*0930*/  LDCU.64 UR4, c[0x0][0x380] ;  /* 0x00007000ff0477ac */ /* 0x000e220008000a00 */
[----:B------:R-:W1:Y:S01]  /*0940*/  S2R R19, SR_CTAID.X ;  /* 0x0000000000137919 */ /* 0x000e620000002500 */
[----:B---3--:R-:W-:Y:S02]  /*0950*/  IMAD R17, R17, 0x10, R2 ;  /* 0x0000001011117824 */ /* 0x008fe400078e0202 */
[----:B-1----:R-:W-:Y:S02]  /*0960*/  IMAD R0, R19, 0x10, R0 ;  /* 0x0000001013007824 */ /* 0x002fe400078e0200 */
[----:B------:R-:W-:Y:S02]  /*0970*/  IMAD.SHL.U32 R33, R17, 0x4, RZ ;  /* 0x0000000411217824 */ /* 0x000fe400078e00ff */
[----:B------:R-:W-:Y:S02]  /*0980*/  IMAD.SHL.U32 R0, R0, 0x4, RZ ;  /* 0x0000000400007824 */ /* 0x000fe400078e00ff */
[----:B------:R-:W-:-:S02]  /*0990*/  VIADD R29, R33, 0x1 ;  /* 0x00000001211d7836 */ /* 0x000fc40000000000 */
[C---:B------:R-:W-:Y:S01]  /*09a0*/  VIADD R26, R0.reuse, 0x2 ;  /* 0x00000002001a7836 */ /* 0x040fe20000000000 */
[CC--:B------:R-:W-:Y:S01]  /*09b0*/  VIMNMX R2, PT, PT, R33.reuse, R0.reuse, !PT ;  /* 0x0000000021027248 */ /* 0x0c0fe20007fe0100 */
[CC--:B------:R-:W-:Y:S02]  /*09c0*/  IMAD R35, R33.reuse, R9.reuse, RZ ;  /* 0x0000000921237224 */ /* 0x0c0fe400078e02ff */
[----:B------:R-:W-:Y:S01]  /*09d0*/  VIADD R28, R0, 0x1 ;  /* 0x00000001001c7836 */ /* 0x000fe20000000000 */
[-C--:B------:R-:W-:Y:S01]  /*09e0*/  ISETP.GE.AND P0, PT, R2, R9.reuse, PT ;  /* 0x000000090200720c */ /* 0x080fe20003f06270 */
[----:B------:R-:W-:Y:S01]  /*09f0*/  VIADD R31, R33, 0x2 ;  /* 0x00000002211f7836 */ /* 0x000fe20000000000 */
[----:B------:R-:W-:Y:S01]  /*0a00*/  VIMNMX R2, PT, PT, R29, R0, !PT ;  /* 0x000000001d027248 */ /* 0x000fe20007fe0100 */
[----:B------:R-:W-:Y:S01]  /*0a10*/  VIADD R27, R0, 0x3 ;  /* 0x00000003001b7836 */ /* 0x000fe20000000000 */
[----:B------:R-:W-:Y:S02]  /*0a20*/  VIMNMX R16, PT, PT, R33, R26, !PT ;  /* 0x0000001a21107248 */ /* 0x000fe40007fe0100 */
[----:B------:R-:W-:-:S02]  /*0a30*/  ISETP.GE.AND P4, PT, R2, R9, PT ;  /* 0x000000090200720c */ /* 0x000fc40003f86270 */
[----:B------:R-:W-:Y:S02]  /*0a40*/  VIMNMX R2, PT, PT, R33, R28, !PT ;  /* 0x0000001c21027248 */ /* 0x000fe40007fe0100 */
[-C--:B------:R-:W-:Y:S02]  /*0a50*/  ISETP.GE.AND P5, PT, R16, R9.reuse, PT ;  /* 0x000000091000720c */ /* 0x080fe40003fa6270 */
[----:B------:R-:W-:Y:S01]  /*0a60*/  ISETP.GE.AND P3, PT, R2, R9, PT ;  /* 0x000000090200720c */ /* 0x000fe20003f66270 */
[----:B------:R-:W1:Y:S01]  /*0a70*/  @!P0 LDC.64 R18, c[0x0][0x380] ;  /* 0x0000e000ff128b82 */ /* 0x000e620000000a00 */
[C---:B------:R-:W-:Y:S01]  /*0a80*/  @!P0 IMAD.IADD R17, R0.reuse, 0x1, R35 ;  /* 0x0000000100118824 */ /* 0x040fe200078e0223 */
[----:B------:R-:W-:Y:S02]  /*0a90*/  VIMNMX R32, PT, PT, R31, R0, !PT ;  /* 0x000000001f207248 */ /* 0x000fe40007fe0100 */
[----:B------:R-:W-:Y:S02]  /*0aa0*/  SHF.R.S32.HI R2, RZ, 0x1f, R0 ;  /* 0x0000001fff027819 */ /* 0x000fe40000011400 */
[----:B------:R-:W-:-:S02]  /*0ab0*/  IADD3 R21, P1, PT, R0, R35, RZ ;  /* 0x0000002300157210 */ /* 0x000fc40007f3e0ff */
[C---:B------:R-:W-:Y:S01]  /*0ac0*/  VIMNMX R30, PT, PT, R33.reuse, R27, !PT ;  /* 0x0000001b211e7248 */ /* 0x040fe20007fe0100 */
[----:B------:R-:W-:Y:S01]  /*0ad0*/  VIADD R33, R33, 0x3 ;  /* 0x0000000321217836 */ /* 0x000fe20000000000 */
[C---:B------:R-:W-:Y:S01]  /*0ae0*/  LEA.HI.X.SX32 R34, R35.reuse, R2, 0x1, P1 ;  /* 0x0000000223227211 */ /* 0x040fe200008f0eff */
[----:B------:R-:W-:Y:S01]  /*0af0*/  IMAD.IADD R35, R35, 0x1, R9 ;  /* 0x0000000123237824 */ /* 0x000fe200078e0209 */
[C---:B0-----:R-:W-:Y:S02]  /*0b00*/  LEA R20, P1, R21.reuse, UR4, 0x2 ;  /* 0x0000000415147c11 */ /* 0x041fe4000f8210ff */
[----:B------:R-:W-:Y:S02]  /*0b10*/  ISETP.GE.AND P6, PT, R30, R9, PT ;  /* 0x000000091e00720c */ /* 0x000fe40003fc6270 */
[----:B------:R-:W-:Y:S02]  /*0b20*/  LEA.HI.X R21, R21, UR5, R34, 0x2, P1 ;  /* 0x0000000515157c11 */ /* 0x000fe400088f1422 */
[----:B------:R-:W-:-:S02]  /*0b30*/  VIMNMX R30, PT, PT, R29, R28, !PT ;  /* 0x0000001c1d1e7248 */ /* 0x000fc40007fe0100 */
[----:B------:R-:W-:Y:S02]  /*0b40*/  VIMNMX R36, PT, PT, R29, R27, !PT ;  /* 0x0000001b1d247248 */ /* 0x000fe40007fe0100 */
[----:B------:R-:W-:Y:S01]  /*0b50*/  ISETP.GE.AND P1, PT, R30, R9, PT ;  /* 0x000000091e00720c */ /* 0x000fe20003f26270 */
[----:B-1----:R-:W-:Y:S01]  /*0b60*/  @!P0 IMAD.WIDE R18, R17, 0x4, R18 ;  /* 0x0000000411128825 */ /* 0x002fe200078e0212 */
[CC--:B------:R-:W-:Y:S01]  /*0b70*/  VIMNMX R34, PT, PT, R31.reuse, R26.reuse, !PT ;  /* 0x0000001a1f227248 */ /* 0x0c0fe20007fe0100 */
[----:B------:R-:W0:Y:S01]  /*0b80*/  @!P4 LDC.64 R16, c[0x0][0x380] ;  /* 0x0000e000ff10cb82 */ /* 0x000e220000000a00 */
[----:B------:R-:W-:Y:S02]  /*0b90*/  VIMNMX R30, PT, PT, R31, R27, !PT ;  /* 0x0000001b1f1e7248 */ /* 0x000fe40007fe0100 */
[----:B------:R1:W-:Y:S01]  /*0ba0*/  @!P0 STG.E desc[UR8][R18.64], R11 ;  /* 0x0000000b12008986 */ /* 0x0003e2000c101908 */
[----:B------:R-:W-:Y:S02]  /*0bb0*/  ISETP.GE.AND P0, PT, R32, R9, PT ;  /* 0x000000092000720c */ /* 0x000fe40003f06270 */
[----:B------:R-:W-:Y:S01]  /*0bc0*/  VIMNMX R32, PT, PT, R29, R26, !PT ;  /* 0x0000001a1d207248 */ /* 0x000fe20007fe0100 */
[----:B------:R2:W-:Y:S01]  /*0bd0*/  @!P3 STG.E desc[UR8][R20.64+0x4], R10 ;  /* 0x0000040a1400b986 */ /* 0x0005e2000c101908 */
[----:B------:R-:W-:-:S02]  /*0be0*/  VIMNMX R29, PT, PT, R31, R28, !PT ;  /* 0x0000001c1f1d7248 */ /* 0x000fc40007fe0100 */
[-C--:B------:R-:W-:Y:S01]  /*0bf0*/  ISETP.GE.AND P2, PT, R32, R9.reuse, PT ;  /* 0x000000092000720c */ /* 0x080fe20003f46270 */
[----:B------:R-:W-:Y:S01]  /*0c00*/  @!P5 STG.E desc[UR8][R20.64+0x8], R7 ;  /* 0x000008071400d986 */ /* 0x000fe2000c101908 */
[C---:B------:R-:W-:Y:S02]  /*0c10*/  VIMNMX R32, PT, PT, R33.reuse, R26, !PT ;  /* 0x0000001a21207248 */ /* 0x040fe40007fe0100 */
[C---:B------:R-:W-:Y:S01]  /*0c20*/  VIMNMX R28, PT, PT, R33.reuse, R28, !PT ;  /* 0x0000001c211c7248 */ /* 0x040fe20007fe0100 */
[----:B-1----:R-:W-:Y:S01]  /*0c30*/  @!P4 IMAD.IADD R11, R0, 0x1, R35 ;  /* 0x00000001000bc824 */ /* 0x002fe200078e0223 */
[----:B------:R-:W-:Y:S01]  /*0c40*/  VIMNMX R18, PT, PT, R33, R0, !PT ;  /* 0x0000000021127248 */ /* 0x000fe20007fe0100 */
[----:B------:R1:W-:Y:S03]  /*0c50*/  @!P6 STG.E desc[UR8][R20.64+0xc], R8 ;  /* 0x00000c081400e986 */ /* 0x0003e6000c101908 */
[----:B------:R-:W-:-:S02]  /*0c60*/  ISETP.GE.AND P3, PT, R18, R9, PT ;  /* 0x000000091200720c */ /* 0x000fc40003f66270 */
[----:B------:R-:W3:Y:S01]  /*0c70*/  @!P0 LDC.64 R18, c[0x0][0x380] ;  /* 0x0000e000ff128b82 */ /* 0x000ee20000000a00 */
[----:B0-----:R-:W-:Y:S01]  /*0c80*/  @!P4 IMAD.WIDE R16, R11, 0x4, R16 ;  /* 0x000000040b10c825 */ /* 0x001fe200078e0210 */
[----:B------:R-:W-:-:S04]  /*0c90*/  IADD3 R11, P5, PT, R0, R35, RZ ;  /* 0x00000023000b7210 */ /* 0x000fc80007fbe0ff */
[C---:B------:R-:W-:Y:S01]  /*0ca0*/  LEA.HI.X.SX32 R31, R35.reuse, R2, 0x1, P5 ;  /* 0x00000002231f7211 */ /* 0x040fe200028f0eff */
[----:B------:R-:W-:Y:S01]  /*0cb0*/  IMAD.IADD R35, R35, 0x1, R9 ;  /* 0x0000000123237824 */ /* 0x000fe200078e0209 */
[----:B--2---:R-:W-:Y:S01]  /*0cc0*/  LEA R10, P6, R11, UR4, 0x2 ;  /* 0x000000040b0a7c11 */ /* 0x004fe2000f8c10ff */
[----:B------:R0:W-:Y:S02]  /*0cd0*/  @!P4 STG.E desc[UR8][R16.64], R5 ;  /* 0x000000051000c986 */ /* 0x0001e4000c101908 */
[----:B-1----:R-:W1:Y:S01]  /*0ce0*/  @!P3 LDC.64 R20, c[0x0][0x380] ;  /* 0x0000e000ff14bb82 */ /* 0x002e620000000a00 */
[----:B------:R-:W-:Y:S01]  /*0cf0*/  VIMNMX R8, PT, PT, R33, R27, !PT ;  /* 0x0000001b21087248 */ /* 0x000fe20007fe0100 */
[----:B------:R-:W-:Y:S01]  /*0d00*/  @!P0 IMAD.IADD R7, R0, 0x1, R35 ;  /* 0x0000000100078824 */ /* 0x000fe200078e0223 */
[----:B------:R-:W-:Y:S02]  /*0d10*/  LEA.HI.X R11, R11, UR5, R31, 0x2, P6 ;  /* 0x000000050b0b7c11 */ /* 0x000fe4000b0f141f */
[----:B------:R-:W-:-:S02]  /*0d20*/  ISETP.GE.AND P5, PT, R36, R9, PT ;  /* 0x000000092400720c */ /* 0x000fc40003fa6270 */
[----:B------:R-:W-:Y:S01]  /*0d30*/  IADD3 R27, P6, PT, R0, R35, RZ ;  /* 0x00000023001b7210 */ /* 0x000fe20007fde0ff */
[----:B------:R-:W-:Y:S01]  /*0d40*/  @!P1 STG.E desc[UR8][R10.64+0x4], R6 ;  /* 0x000004060a009986 */ /* 0x000fe2000c101908 */
[-C--:B------:R-:W-:Y:S02]  /*0d50*/  ISETP.GE.AND P4, PT, R29, R9.reuse, PT ;  /* 0x000000091d00720c */ /* 0x080fe40003f86270 */
[-C--:B------:R-:W-:Y:S01]  /*0d60*/  ISETP.GE.AND P1, PT, R34, R9.reuse, PT ;  /* 0x000000092200720c */ /* 0x080fe20003f26270 */
[----:B------:R2:W-:Y:S01]  /*0d70*/  @!P2 STG.E desc[UR8][R10.64+0x8], R3 ;  /* 0x000008030a00a986 */ /* 0x0005e2000c101908 */
[----:B------:R-:W-:Y:S01]  /*0d80*/  LEA.HI.X.SX32 R34, R35, R2, 0x1, P6 ;  /* 0x0000000223227211 */ /* 0x000fe200030f0eff */
[----:B---3--:R-:W-:Y:S01]  /*0d90*/  @!P0 IMAD.WIDE R18, R7, 0x4, R18 ;  /* 0x0000000407128825 */ /* 0x008fe200078e0212 */
[----:B------:R-:W-:Y:S02]  /*0da0*/  LEA R26, P6, R27, UR4, 0x2 ;  /* 0x000000041b1a7c11 */ /* 0x000fe4000f8c10ff */
[-C--:B------:R-:W-:Y:S01]  /*0db0*/  ISETP.GE.AND P2, PT, R30, R9.reuse, PT ;  /* 0x000000091e00720c */ /* 0x080fe20003f46270 */
[----:B------:R-:W-:Y:S01]  /*0dc0*/  IMAD.IADD R35, R35, 0x1, R9 ;  /* 0x0000000123237824 */ /* 0x000fe200078e0209 */
[----:B------:R-:W-:Y:S01]  /*0dd0*/  LEA.HI.X R27, R27, UR5, R34, 0x2, P6 ;  /* 0x000000051b1b7c11 */ /* 0x000fe2000b0f1422 */
[----:B------:R3:W-:Y:S01]  /*0de0*/  @!P5 STG.E desc[UR8][R10.64+0xc], R4 ;  /* 0x00000c040a00d986 */ /* 0x0007e2000c101908 */
[----:B------:R-:W-:-:S02]  /*0df0*/  ISETP.GE.AND P5, PT, R32, R9, PT ;  /* 0x000000092000720c */ /* 0x000fc40003fa6270 */
[----:B0-----:R-:W-:Y:S01]  /*0e00*/  IADD3 R5, P6, PT, R0, R35, RZ ;  /* 0x0000002300057210 */ /* 0x001fe20007fde0ff */
[----:B------:R3:W-:Y:S01]  /*0e10*/  @!P0 STG.E desc[UR8][R18.64], R13 ;  /* 0x0000000d12008986 */ /* 0x0007e2000c101908 */
[-C--:B------:R-:W-:Y:S01]  /*0e20*/  ISETP.GE.AND P0, PT, R28, R9.reuse, PT ;  /* 0x000000091c00720c */ /* 0x080fe20003f06270 */
[----:B--2---:R-:W-:Y:S01]  /*0e30*/  @!P3 IMAD.IADD R3, R0, 0x1, R35 ;  /* 0x000000010003b824 */ /* 0x004fe200078e0223 */
[----:B------:R-:W-:Y:S01]  /*0e40*/  LEA.HI.X.SX32 R0, R35, R2, 0x1, P6 ;  /* 0x0000000223007211 */ /* 0x000fe200030f0eff */
[----:B------:R3:W-:Y:S01]  /*0e50*/  @!P4 STG.E desc[UR8][R26.64+0x4], R12 ;  /* 0x0000040c1a00c986 */ /* 0x0007e2000c101908 */
[----:B------:R-:W-:Y:S01]  /*0e60*/  ISETP.GE.AND P4, PT, R8, R9, PT ;  /* 0x000000090800720c */ /* 0x000fe20003f86270 */
[----:B-1----:R-:W-:Y:S01]  /*0e70*/  @!P3 IMAD.WIDE R20, R3, 0x4, R20 ;  /* 0x000000040314b825 */ /* 0x002fe200078e0214 */
[C---:B------:R-:W-:Y:S01]  /*0e80*/  LEA R2, P6, R5.reuse, UR4, 0x2 ;  /* 0x0000000405027c11 */ /* 0x040fe2000f8c10ff */
[----:B------:R3:W-:Y:S03]  /*0e90*/  @!P1 STG.E desc[UR8][R26.64+0x8], R15 ;  /* 0x0000080f1a009986 */ /* 0x0007e6000c101908 */
[----:B------:R-:W-:Y:S01]  /*0ea0*/  LEA.HI.X R3, R5, UR5, R0, 0x2, P6 ;  /* 0x0000000505037c11 */ /* 0x000fe2000b0f1400 */
[----:B------:R3:W-:Y:S04]  /*0eb0*/  @!P2 STG.E desc[UR8][R26.64+0xc], R14 ;  /* 0x00000c0e1a00a986 */ /* 0x0007e8000c101908 */
[----:B------:R3:W-:Y:S04]  /*0ec0*/  @!P3 STG.E desc[UR8][R20.64], R23 ;  /* 0x000000171400b986 */ /* 0x0007e8000c101908 */
[----:B------:R3:W-:Y:S04]  /*0ed0*/  @!P0 STG.E desc[UR8][R2.64+0x4], R22 ;  /* 0x0000041602008986 */ /* 0x0007e8000c101908 */
[----:B------:R3:W-:Y:S01]  /*0ee0*/  @!P5 STG.E desc[UR8][R2.64+0x8], R25 ;  /* 0x000008190200d986 */ /* 0x0007e2000c101908 */
[----:B------:R-:W-:Y:S05]  /*0ef0*/  @P4 EXIT ;  /* 0x000000000000494d */ /* 0x000fea0003800000 */
[----:B------:R-:W-:Y:S01]  /*0f00*/  STG.E desc[UR8][R2.64+0xc], R24 ;  /* 0x00000c1802007986 */ /* 0x000fe2000c101908 */
[----:B------:R-:W-:Y:S05]  /*0f10*/  EXIT ;  /* 0x000000000000794d */ /* 0x000fea0003800000 */
.L_x_3:
[----:B------:R-:W-:-:S00]  /*0f20*/  BRA `(.L_x_3) ;  /* 0xfffffffc00fc7947 */ /* 0x000fc0000383ffff */
[----:B------:R-:W-:-:S00]  /*0f30*/  NOP ;  /* 0x0000000000007918 */ /* 0x000fc00000000000 */
        /* <DEDUP_REMOVED lines=12> */
.L_x_73:


//--------------------- .text._Z20col_optimized_matmulPfPKfS1_i --------------------------
	.section	.text._Z20col_optimized_matmulPfPKfS1_i,"ax",@progbits
	.align	128
        .global         _Z20col_optimized_matmulPfPKfS1_i
        .type           _Z20col_optimized_matmulPfPKfS1_i,@function
        .size           _Z20col_optimized_matmulPfPKfS1_i,(.L_x_74 - _Z20col_optimized_matmulPfPKfS1_i)
        .other          _Z20col_optimized_matmulPfPKfS1_i,@"STO_CUDA_ENTRY STV_DEFAULT"
_Z20col_optimized_matmulPfPKfS1_i:
.text._Z20col_optimized_matmulPfPKfS1_i:
[----:B------:R-:W0:Y:S01]  /*0000*/  LDC R1, c[0x0][0x37c] ;  /* 0x0000df00ff017b82 */ /* 0x000e220000000800 */
[----:B------:R-:W1:Y:S07]  /*0010*/  S2R R3, SR_TID.X ;  /* 0x0000000000037919 */ /* 0x000e6e0000002100 */
[----:B------:R-:W1:Y:S01]  /*0020*/  S2UR UR4, SR_CTAID.X ;  /* 0x00000000000479c3 */ /* 0x000e620000002500 */
[----:B0-----:R-:W-:-:S07]  /*0030*/  IADD3 R1, PT, PT, R1, -0x80, RZ ;  /* 0xffffff8001017810 */ /* 0x001fce0007ffe0ff */
[----:B------:R-:W1:Y:S08]  /*0040*/  LDC R22, c[0x0][0x360] ;  /* 0x0000d800ff167b82 */ /* 0x000e700000000800 */
[----:B------:R-:W0:Y:S01]  /*0050*/  LDC R5, c[0x0][0x398] ;  /* 0x0000e600ff057b82 */ /* 0x000e220000000800 */
[----:B-1----:R-:W-:Y:S01]  /*0060*/  IMAD R26, R22, UR4, R3 ;  /* 0x00000004161a7c24 */ /* 0x002fe2000f8e0203 */
[----:B0-----:R-:W-:-:S04]  /*0070*/  ISETP.GE.AND P0, PT, R5, 0x1, PT ;  /* 0x000000010500780c */ /* 0x001fc80003f06270 */
[----:B------:R-:W-:-:S13]  /*0080*/  ISETP.GE.OR P0, PT, R26, R5, !P0 ;  /* 0x000000051a00720c */ /* 0x000fda0004706670 */
[----:B------:R-:W-:Y:S05]  /*0090*/  @P0 EXIT ;  /* 0x000000000000094d */ /* 0x000fea0003800000 */
[----:B------:R-:W-:Y:S01]  /*00a0*/  IADD3 R21, PT, PT, R1, 0x40, RZ ;  /* 0x0000004001157810 */ /* 0x000fe20007ffe0ff */
[----:B------:R-:W0:Y:S01]  /*00b0*/  LDCU.64 UR10, c[0x0][0x358] ;  /* 0x00006b00ff0a77ac */ /* 0x000e220008000a00 */
[----:B------:R-:W-:Y:S01]  /*00c0*/  UMOV UR4, URZ ;  /* 0x000000ff00047c82 */ /* 0x000fe20008000000 */
[----:B------:R-:W-:-:S05]  /*00d0*/  UMOV UR5, URZ ;  /* 0x000000ff00057c82 */ /* 0x000fca0008000000 */
.L_x_37:
[----:B-1----:R-:W1:Y:S01]  /*00e0*/  LDCU UR9, c[0x0][0x398] ;  /* 0x00007300ff0977ac */ /* 0x002e620008000800 */
[----:B--2---:R2:W-:Y:S01]  /*00f0*/  STL.128 [R1], RZ ;  /* 0x000000ff01007387 */ /* 0x0045e20000100c00 */
[----:B------:R-:W-:Y:S02]  /*0100*/  HFMA2 R27, -RZ, RZ, 0, 0 ;  /* 0x00000000ff1b7431 */ /* 0x000fe400000001ff */
[----:B------:R-:W-:Y:S01]  /*0110*/  IMAD.MOV.U32 R29, RZ, RZ, RZ ;  /* 0x000000ffff1d7224 */ /* 0x000fe200078e00ff */
[----:B------:R-:W-:Y:S01]  /*0120*/  UIADD3 UR6, UPT, UPT, UR5, 0x10, URZ ;  /* 0x0000001005067890 */ /* 0x000fe2000fffe0ff */
[----:B------:R2:W-:Y:S01]  /*0130*/  STL.128 [R1+0x10], RZ ;  /* 0x000010ff01007387 */ /* 0x0005e20000100c00 */
[----:B------:R-:W-:-:S03]  /*0140*/  UMOV UR8, UR5 ;  /* 0x0000000500087c82 */ /* 0x000fc60008000000 */
[----:B------:R2:W-:Y:S04]  /*0150*/  STL.128 [R1+0x20], RZ ;  /* 0x000020ff01007387 */ /* 0x0005e80000100c00 */
[----:B------:R2:W-:Y:S01]  /*0160*/  STL.128 [R1+0x30], RZ ;  /* 0x000030ff01007387 */ /* 0x0005e20000100c00 */
[----:B-1----:R-:W-:-:S04]  /*0170*/  UISETP.LT.AND UP0, UPT, UR6, UR9, UPT ;  /* 0x000000090600728c */ /* 0x002fc8000bf01270 */
[----:B------:R-:W-:-:S04]  /*0180*/  USEL UR9, UR6, UR9, UP0 ;  /* 0x0000000906097287 */ /* 0x000fc80008000000 */
[----:B------:R-:W-:-:S03]  /*0190*/  UIADD3 UR12, UPT, UPT, UR9, -UR5, URZ ;  /* 0x80000005090c7290 */ /* 0x000fc6000fffe0ff */
[----:B0-234-:R-:W-:-:S09]  /*01a0*/  UMOV UR5, UR6 ;  /* 0x0000000600057c82 */ /* 0x01dfd20008000000 */
.L_x_27:
[----:B-1----:R-:W1:Y:S01]  /*01b0*/  S2R R7, SR_TID.X ;  /* 0x0000000000077919 */ /* 0x002e620000002100 */
[----:B--2---:R-:W2:Y:S01]  /*01c0*/  LDCU UR6, c[0x0][0x398] ;  /* 0x00007300ff0677ac */ /* 0x004ea20008000800 */
[----:B------:R-:W-:Y:S01]  /*01d0*/  VIADD R20, R27, 0x10 ;  /* 0x000000101b147836 */ /* 0x000fe20000000000 */
[----:B------:R-:W-:Y:S01]  /*01e0*/  BSSY.RECONVERGENT B0, `(.L_x_4) ;  /* 0x000001d000007945 */ /* 0x000fe20003800200 */
[----:B---3--:R3:W-:Y:S01]  /*01f0*/  STL.128 [R1+0x40], RZ ;  /* 0x000040ff01007387 */ /* 0x0087e20000100c00 */
[----:B----4-:R-:W4:Y:S03]  /*0200*/  LDCU UR13, c[0x0][0x398] ;  /* 0x00007300ff0d77ac */ /* 0x010f260008000800 */
[----:B------:R3:W-:Y:S01]  /*0210*/  STL.128 [R1+0x50], RZ ;  /* 0x000050ff01007387 */ /* 0x0007e20000100c00 */
[----:B0-2---:R-:W-:-:S04]  /*0220*/  MOV R5, UR6 ;  /* 0x0000000600057c02 */ /* 0x005fc80008000f00 */
[----:B------:R-:W-:Y:S02]  /*0230*/  VIMNMX R20, PT, PT, R20, R5, PT ;  /* 0x0000000514147248 */ /* 0x000fe40003fe0100 */
[----:B-1----:R-:W-:-:S13]  /*0240*/  ISETP.GT.U32.AND P0, PT, R7, 0xff, PT ;  /* 0x000000ff0700780c */ /* 0x002fda0003f04070 */
[----:B---34-:R-:W-:Y:S05]  /*0250*/  @P0 BRA `(.L_x_5) ;  /* 0x0000000000540947 */ /* 0x018fea0003800000 */
.L_x_6:
[----:B------:R-:W-:Y:S02]  /*0260*/  LOP3.LUT R6, R7, 0xf, RZ, 0xc0, !PT ;  /* 0x0000000f07067812 */ /* 0x000fe400078ec0ff */
[----:B------:R-:W-:Y:S02]  /*0270*/  SHF.R.U32.HI R4, RZ, 0x4, R7 ;  /* 0x00000004ff047819 */ /* 0x000fe40000011607 */
[----:B------:R-:W-:Y:S01]  /*0280*/  MOV R5, UR13 ;  /* 0x0000000d00057c02 */ /* 0x000fe20008000f00 */
[----:B------:R-:W-:Y:S01]  /*0290*/  IMAD.IADD R9, R6, 0x1, R27 ;  /* 0x0000000106097824 */ /* 0x000fe200078e021b */
[----:B------:R-:W-:-:S04]  /*02a0*/  IADD3 R8, PT, PT, R4, UR8, RZ ;  /* 0x0000000804087c10 */ /* 0x000fc8000fffe0ff */
[----:B------:R-:W-:-:S04]  /*02b0*/  VIMNMX R0, PT, PT, R8, R9, !PT ;  /* 0x0000000908007248 */ /* 0x000fc80007fe0100 */
[----:B------:R-:W-:-:S13]  /*02c0*/  ISETP.GE.AND P0, PT, R0, R5, PT ;  /* 0x000000050000720c */ /* 0x000fda0003f06270 */
[----:B------:R-:W1:Y:S01]  /*02d0*/  @!P0 LDC.64 R2, c[0x0][0x388] ;  /* 0x0000e200ff028b82 */ /* 0x000e620000000a00 */
[----:B------:R-:W-:-:S04]  /*02e0*/  @!P0 IMAD R9, R8, R5, R9 ;  /* 0x0000000508098224 */ /* 0x000fc800078e0209 */
[----:B-1----:R-:W-:-:S06]  /*02f0*/  @!P0 IMAD.WIDE.U32 R2, R9, 0x4, R2 ;  /* 0x0000000409028825 */ /* 0x002fcc00078e0002 */
[----:B0-----:R-:W2:Y:S01]  /*0300*/  @!P0 LDG.E R2, desc[UR10][R2.64] ;  /* 0x0000000a02028981 */ /* 0x001ea2000c1e1900 */
[----:B------:R-:W0:Y:S01]  /*0310*/  S2UR UR7, SR_CgaCtaId ;  /* 0x00000000000779c3 */ /* 0x000e220000008800 */
[----:B------:R-:W-:Y:S01]  /*0320*/  UMOV UR6, 0x400 ;  /* 0x0000040000067882 */ /* 0x000fe20000000000 */
[----:B------:R-:W-:Y:S01]  /*0330*/  IMAD.IADD R7, R22, 0x1, R7 ;  /* 0x0000000116077824 */ /* 0x000fe200078e0207 */
[----:B0-----:R-:W-:-:S06]  /*0340*/  ULEA UR6, UR7, UR6, 0x18 ;  /* 0x0000000607067291 */ /* 0x001fcc000f8ec0ff */
[----:B------:R-:W-:-:S04]  /*0350*/  LEA R0, R4, UR6, 0x6 ;  /* 0x0000000604007c11 */ /* 0x000fc8000f8e30ff */
[----:B------:R-:W-:-:S05]  /*0360*/  LEA R9, R6, R0, 0x2 ;  /* 0x0000000006097211 */ /* 0x000fca00078e10ff */
[----:B--2---:R1:W-:Y:S04]  /*0370*/  @!P0 STS [R9], R2 ;  /* 0x0000000209008388 */ /* 0x0043e80000000800 */
[----:B------:R1:W-:Y:S01]  /*0380*/  @P0 STS [R9], RZ ;  /* 0x000000ff09000388 */ /* 0x0003e20000000800 */
[----:B------:R-:W-:-:S13]  /*0390*/  ISETP.GE.U32.AND P0, PT, R7, 0x100, PT ;  /* 0x000001000700780c */ /* 0x000fda0003f06070 */
[----:B-1----:R-:W-:Y:S05]  /*03a0*/  @!P0 BRA `(.L_x_6) ;  /* 0xfffffffc00ac8947 */ /* 0x002fea000383ffff */
.L_x_5:
[----:B0-----:R-:W-:Y:S05]  /*03b0*/  BSYNC.RECONVERGENT B0 ;  /* 0x0000000000007941 */ /* 0x001fea0003800200 */
.L_x_4:
[----:B------:R0:W-:Y:S01]  /*03c0*/  STL.128 [R1+0x60], RZ ;  /* 0x000060ff01007387 */ /* 0x0001e20000100c00 */
[----:B------:R-:W-:Y:S01]  /*03d0*/  BAR.SYNC.DEFER_BLOCKING 0x0 ;  /* 0x0000000000007b1d */ /* 0x000fe20000010000 */
[C---:B------:R-:W-:Y:S01]  /*03e0*/  ISETP.GT.AND P1, PT, R20.reuse, R27, PT ;  /* 0x0000001b1400720c */ /* 0x040fe20003f24270 */
[----:B------:R-:W-:Y:S01]  /*03f0*/  IMAD R0, R29, -0x10, R20 ;  /* 0xfffffff01d007824 */ /* 0x000fe200078e0214 */
[----:B------:R-:W-:-:S04]  /*0400*/  LOP3.LUT R7, R20, 0xf, RZ, 0xc0, !PT ;  /* 0x0000000f14077812 */ /* 0x000fc800078ec0ff */
[----:B------:R-:W-:Y:S01]  /*0410*/  IADD3 R3, PT, PT, R0, -0x1, RZ ;  /* 0xffffffff00037810 */ /* 0x000fe20007ffe0ff */
[----:B------:R0:W-:Y:S06]  /*0420*/  STL.128 [R1+0x70], RZ ;  /* 0x000070ff01007387 */ /* 0x0001ec0000100c00 */
[----:B------:R-:W-:Y:S05]  /*0430*/  @!P1 BRA `(.L_x_7) ;  /* 0x0000001000549947 */ /* 0x000fea0003800000 */
[----:B------:R-:W-:Y:S01]  /*0440*/  ISETP.GE.U32.AND P0, PT, R3, 0x3, PT ;  /* 0x000000030300780c */ /* 0x000fe20003f06070 */
[----:B------:R-:W-:Y:S01]  /*0450*/  HFMA2 R2, -RZ, RZ, 0, 0 ;  /* 0x00000000ff027431 */ /* 0x000fe200000001ff */
[----:B------:R-:W-:-:S11]  /*0460*/  LOP3.LUT R9, R20, 0x3, RZ, 0xc0, !PT ;  /* 0x0000000314097812 */ /* 0x000fd600078ec0ff */
[----:B------:R-:W-:Y:S05]  /*0470*/  @!P0 BRA `(.L_x_8) ;  /* 0x0000000c00b08947 */ /* 0x000fea0003800000 */
[----:B------:R-:W-:Y:S01]  /*0480*/  IMAD.IADD R2, R0, 0x1, -R9 ;  /* 0x0000000100027824 */ /* 0x000fe200078e0a09 */
[----:B------:R-:W-:-:S04]  /*0490*/  MOV R6, RZ ;  /* 0x000000ff00067202 */ /* 0x000fc80000000f00 */
[----:B------:R-:W-:-:S13]  /*04a0*/  ISETP.GT.AND P0, PT, R2, RZ, PT ;  /* 0x000000ff0200720c */ /* 0x000fda0003f04270 */
[----:B------:R-:W-:Y:S05]  /*04b0*/  @!P0 BRA `(.L_x_9) ;  /* 0x0000000c00148947 */ /* 0x000fea0003800000 */
[----:B------:R-:W-:Y:S02]  /*04c0*/  IADD3 R4, PT, PT, R2, -R6, RZ ;  /* 0x8000000602047210 */ /* 0x000fe40007ffe0ff */
[----:B------:R-:W-:Y:S02]  /*04d0*/  PLOP3.LUT P0, PT, PT, PT, PT, 0x80, 0x8 ;  /* 0x000000000008781c */ /* 0x000fe40003f0f070 */
[----:B------:R-:W-:-:S13]  /*04e0*/  ISETP.GT.AND P2, PT, R4, 0xc, PT ;  /* 0x0000000c0400780c */ /* 0x000fda0003f44270 */
[----:B------:R-:W-:Y:S05]  /*04f0*/  @!P2 BRA `(.L_x_10) ;  /* 0x0000000400fca947 */ /* 0x000fea0003800000 */
[----:B------:R-:W-:Y:S01]  /*0500*/  PLOP3.LUT P0, PT, PT, PT, PT, 0x8, 0x80 ;  /* 0x000000000080781c */ /* 0x000fe20003f0e170 */
[----:B------:R-:W-:Y:S01]  /*0510*/  VIADD R4, R2, 0xfffffff4 ;  /* 0xfffffff402047836 */ /* 0x000fe20000000000 */
[----:B------:R-:W1:Y:S01]  /*0520*/  LDCU UR6, c[0x0][0x398] ;  /* 0x00007300ff0677ac */ /* 0x000e620008000800 */
[----:B------:R-:W-:-:S10]  /*0530*/  NOP ;  /* 0x0000000000007918 */ /* 0x000fd40000000000 */
.L_x_11:
[----:B0-----:R-:W-:Y:S02]  /*0540*/  IADD3 R16, PT, PT, R6, R27, RZ ;  /* 0x0000001b06107210 */ /* 0x001fe40007ffe0ff */
[----:B-1----:R-:W-:-:S04]  /*0550*/  MOV R5, UR6 ;  /* 0x0000000600057c02 */ /* 0x002fc80008000f00 */
[----:B------:R-:W-:-:S13]  /*0560*/  ISETP.GE.AND P6, PT, R16, R5, PT ;  /* 0x000000051000720c */ /* 0x000fda0003fc6270 */
[----:B------:R-:W1:Y:S01]  /*0570*/  @!P6 LDC.64 R10, c[0x0][0x390] ;  /* 0x0000e400ff0aeb82 */ /* 0x000e620000000a00 */
[----:B------:R-:W-:-:S04]  /*0580*/  @!P6 IMAD R13, R16, R5, R26 ;  /* 0x00000005100de224 */ /* 0x000fc800078e021a */
[----:B-1----:R-:W-:-:S05]  /*0590*/  @!P6 IMAD.WIDE R10, R13, 0x4, R10 ;  /* 0x000000040d0ae825 */ /* 0x002fca00078e020a */
[----:B------:R1:W2:Y:S01]  /*05a0*/  @!P6 LDG.E R23, desc[UR10][R10.64] ;  /* 0x0000000a0a17e981 */ /* 0x0002a2000c1e1900 */
[C---:B------:R-:W-:Y:S01]  /*05b0*/  VIADD R8, R16.reuse, 0x1 ;  /* 0x0000000110087836 */ /* 0x040fe20000000000 */
[----:B------:R-:W-:Y:S01]  /*05c0*/  IADD3 R12, PT, PT, R16, 0x2, RZ ;  /* 0x00000002100c7810 */ /* 0x000fe20007ffe0ff */
[----:B------:R-:W-:Y:S01]  /*05d0*/  VIADD R18, R6, 0x4 ;  /* 0x0000000406127836 */ /* 0x000fe20000000000 */
[----:B------:R-:W-:Y:S02]  /*05e0*/  IADD3 R16, PT, PT, R16, 0x3, RZ ;  /* 0x0000000310107810 */ /* 0x000fe40007ffe0ff */
[-C--:B------:R-:W-:Y:S02]  /*05f0*/  ISETP.GE.AND P2, PT, R8, R5.reuse, PT ;  /* 0x000000050800720c */ /* 0x080fe40003f46270 */
[-C--:B------:R-:W-:Y:S02]  /*0600*/  ISETP.GE.AND P5, PT, R12, R5.reuse, PT ;  /* 0x000000050c00720c */ /* 0x080fe40003fa6270 */
[----:B------:R-:W-:-:S09]  /*0610*/  ISETP.GE.AND P3, PT, R16, R5, PT ;  /* 0x000000051000720c */ /* 0x000fd20003f66270 */
[----:B------:R-:W3:Y:S01]  /*0620*/  @!P2 LDC.64 R32, c[0x0][0x390] ;  /* 0x0000e400ff20ab82 */ /* 0x000ee20000000a00 */
[----:B------:R-:W-:Y:S01]  /*0630*/  @!P2 IMAD R13, R8, R5, R26 ;  /* 0x00000005080da224 */ /* 0x000fe200078e021a */
[----:B------:R-:W-:-:S04]  /*0640*/  IADD3 R8, PT, PT, R18, R27, RZ ;  /* 0x0000001b12087210 */ /* 0x000fc80007ffe0ff */
[----:B------:R-:W-:Y:S02]  /*0650*/  ISETP.GE.AND P4, PT, R8, R5, PT ;  /* 0x000000050800720c */ /* 0x000fe40003f86270 */
[----:B------:R-:W4:Y:S08]  /*0660*/  @!P5 LDC.64 R30, c[0x0][0x390] ;  /* 0x0000e400ff1edb82 */ /* 0x000f300000000a00 */
[----:B-1----:R-:W1:Y:S01]  /*0670*/  @!P3 LDC.64 R10, c[0x0][0x390] ;  /* 0x0000e400ff0abb82 */ /* 0x002e620000000a00 */
[----:B---3--:R-:W-:-:S04]  /*0680*/  @!P2 IMAD.WIDE R32, R13, 0x4, R32 ;  /* 0x000000040d20a825 */ /* 0x008fc800078e0220 */
[----:B------:R-:W-:Y:S01]  /*0690*/  @!P5 IMAD R13, R12, R5, R26 ;  /* 0x000000050c0dd224 */ /* 0x000fe200078e021a */
[----:B------:R3:W5:Y:S03]  /*06a0*/  @!P2 LDG.E R17, desc[UR10][R32.64] ;  /* 0x0000000a2011a981 */ /* 0x000766000c1e1900 */
[----:B----4-:R-:W-:Y:S02]  /*06b0*/  @!P5 IMAD.WIDE R30, R13, 0x4, R30 ;  /* 0x000000040d1ed825 */ /* 0x010fe400078e021e */
[----:B------:R-:W4:Y:S03]  /*06c0*/  @!P4 LDC.64 R12, c[0x0][0x390] ;  /* 0x0000e400ff0ccb82 */ /* 0x000f260000000a00 */
[----:B------:R-:W5:Y:S01]  /*06d0*/  @!P5 LDG.E R15, desc[UR10][R30.64] ;  /* 0x0000000a1e0fd981 */ /* 0x000f62000c1e1900 */
[----:B------:R-:W-:Y:S01]  /*06e0*/  LEA R14, R6, R21, 0x2 ;  /* 0x00000015060e7211 */ /* 0x000fe200078e10ff */
[----:B------:R-:W-:-:S02]  /*06f0*/  @!P3 IMAD R25, R16, R5, R26 ;  /* 0x000000051019b224 */ /* 0x000fc400078e021a */
[----:B------:R-:W-:Y:S02]  /*0700*/  VIADD R16, R8, 0x1 ;  /* 0x0000000108107836 */ /* 0x000fe40000000000 */
[----:B-1----:R-:W-:-:S04]  /*0710*/  @!P3 IMAD.WIDE R24, R25, 0x4, R10 ;  /* 0x000000041918b825 */ /* 0x002fc800078e020a */
[----:B------:R-:W-:Y:S01]  /*0720*/  @!P4 IMAD R11, R8, R5, R26 ;  /* 0x00000005080bc224 */ /* 0x000fe200078e021a */
[----:B------:R-:W5:Y:S03]  /*0730*/  @!P3 LDG.E R19, desc[UR10][R24.64] ;  /* 0x0000000a1813b981 */ /* 0x000f66000c1e1900 */
[----:B----4-:R-:W-:-:S06]  /*0740*/  @!P4 IMAD.WIDE R12, R11, 0x4, R12 ;  /* 0x000000040b0cc825 */ /* 0x010fcc00078e020c */
[----:B------:R-:W4:Y:S04]  /*0750*/  @!P4 LDG.E R12, desc[UR10][R12.64] ;  /* 0x0000000a0c0cc981 */ /* 0x000f28000c1e1900 */
[----:B--2---:R-:W-:Y:S01]  /*0760*/  @!P6 STL [R14], R23 ;  /* 0x000000170e00e387 */ /* 0x004fe20000100800 */
[----:B------:R-:W-:-:S13]  /*0770*/  ISETP.GE.AND P6, PT, R16, R5, PT ;  /* 0x000000051000720c */ /* 0x000fda0003fc6270 */
[----:B------:R-:W1:Y:S01]  /*0780*/  @!P6 LDC.64 R10, c[0x0][0x390] ;  /* 0x0000e400ff0aeb82 */ /* 0x000e620000000a00 */
[----:B---3--:R-:W-:-:S04]  /*0790*/  @!P6 IMAD R33, R16, R5, R26 ;  /* 0x000000051021e224 */ /* 0x008fc800078e021a */
[----:B-1----:R-:W-:-:S05]  /*07a0*/  @!P6 IMAD.WIDE R32, R33, 0x4, R10 ;  /* 0x000000042120e825 */ /* 0x002fca00078e020a */
[----:B------:R1:W2:Y:S01]  /*07b0*/  @!P6 LDG.E R16, desc[UR10][R32.64] ;  /* 0x0000000a2010e981 */ /* 0x0002a2000c1e1900 */
[C---:B------:R-:W-:Y:S02]  /*07c0*/  IADD3 R28, PT, PT, R8.reuse, 0x2, RZ ;  /* 0x00000002081c7810 */ /* 0x040fe40007ffe0ff */
[----:B------:R-:W-:Y:S01]  /*07d0*/  IADD3 R8, PT, PT, R8, 0x3, RZ ;  /* 0x0000000308087810 */ /* 0x000fe20007ffe0ff */
[----:B-----5:R-:W-:Y:S03]  /*07e0*/  @!P2 STL [R14+0x4], R17 ;  /* 0x000004110e00a387 */ /* 0x020fe60000100800 */
[-C--:B------:R-:W-:Y:S01]  /*07f0*/  ISETP.GE.AND P2, PT, R8, R5.reuse, PT ;  /* 0x000000050800720c */ /* 0x080fe20003f46270 */
[----:B------:R3:W-:Y:S01]  /*0800*/  @!P5 STL [R14+0x8], R15 ;  /* 0x0000080f0e00d387 */ /* 0x0007e20000100800 */
[----:B------:R-:W-:Y:S01]  /*0810*/  ISETP.GE.AND P5, PT, R28, R5, PT ;  /* 0x000000051c00720c */ /* 0x000fe20003fa6270 */
[----:B------:R-:W-:-:S10]  /*0820*/  VIADD R30, R6, 0x8 ;  /* 0x00000008061e7836 */ /* 0x000fd40000000000 */
[----:B------:R-:W5:Y:S01]  /*0830*/  @!P2 LDC.64 R10, c[0x0][0x390] ;  /* 0x0000e400ff0aab82 */ /* 0x000f620000000a00 */
[----:B-1----:R-:W-:-:S07]  /*0840*/  IADD3 R32, PT, PT, R30, R27, RZ ;  /* 0x0000001b1e207210 */ /* 0x002fce0007ffe0ff */
[----:B------:R-:W1:Y:S01]  /*0850*/  @!P5 LDC.64 R24, c[0x0][0x390] ;  /* 0x0000e400ff18db82 */ /* 0x000e620000000a00 */
[----:B------:R-:W-:Y:S01]  /*0860*/  LEA R13, R18, R21, 0x2 ;  /* 0x00000015120d7211 */ /* 0x000fe200078e10ff */
[-C--:B------:R-:W-:Y:S02]  /*0870*/  @!P2 IMAD R35, R8, R5.reuse, R26 ;  /* 0x000000050823a224 */ /* 0x080fe400078e021a */
[C---:B------:R-:W-:Y:S01]  /*0880*/  VIADD R8, R32.reuse, 0x1 ;  /* 0x0000000120087836 */ /* 0x040fe20000000000 */
[----:B------:R-:W-:Y:S01]  /*0890*/  @!P3 STL [R14+0xc], R19 ;  /* 0x00000c130e00b387 */ /* 0x000fe20000100800 */
[----:B------:R-:W-:-:S03]  /*08a0*/  ISETP.GE.AND P3, PT, R32, R5, PT ;  /* 0x000000052000720c */ /* 0x000fc60003f66270 */
[----:B----4-:R4:W-:Y:S01]  /*08b0*/  @!P4 STL [R13], R12 ;  /* 0x0000000c0d00c387 */ /* 0x0109e20000100800 */
[-C--:B------:R-:W-:Y:S01]  /*08c0*/  ISETP.GE.AND P4, PT, R8, R5.reuse, PT ;  /* 0x000000050800720c */ /* 0x080fe20003f86270 */
[----:B---3--:R-:W-:Y:S02]  /*08d0*/  @!P5 IMAD R15, R28, R5, R26 ;  /* 0x000000051c0fd224 */ /* 0x008fe400078e021a */
[----:B-----5:R-:W-:-:S06]  /*08e0*/  @!P2 IMAD.WIDE R34, R35, 0x4, R10 ;  /* 0x000000042322a825 */ /* 0x020fcc00078e020a */
[----:B------:R-:W3:Y:S01]  /*08f0*/  @!P3 LDC.64 R10, c[0x0][0x390] ;  /* 0x0000e400ff0abb82 */ /* 0x000ee20000000a00 */
[C---:B----4-:R-:W-:Y:S01]  /*0900*/  IADD3 R12, PT, PT, R32.reuse, 0x2, RZ ;  /* 0x00000002200c7810 */ /* 0x050fe20007ffe0ff */
[----:B------:R-:W-:Y:S01]  /*0910*/  @!P3 IMAD R17, R32, R5, R26 ;  /* 0x000000052011b224 */ /* 0x000fe200078e021a */
[----:B------:R-:W4:Y:S01]  /*0920*/  @!P2 LDG.E R34, desc[UR10][R34.64] ;  /* 0x0000000a2222a981 */ /* 0x000f22000c1e1900 */
[----:B-1----:R-:W-:-:S04]  /*0930*/  @!P5 IMAD.WIDE R24, R15, 0x4, R24 ;  /* 0x000000040f18d825 */ /* 0x002fc800078e0218 */
[----:B------:R-:W1:Y:S02]  /*0940*/  @!P4 LDC.64 R14, c[0x0][0x390] ;  /* 0x0000e400ff0ecb82 */ /* 0x000e640000000a00 */
[----:B------:R-:W5:Y:S01]  /*0950*/  @!P5 LDG.E R24, desc[UR10][R24.64] ;  /* 0x0000000a1818d981 */ /* 0x000f62000c1e1900 */
[----:B------:R-:W-:Y:S02]  /*0960*/  @!P4 IMAD R19, R8, R5, R26 ;  /* 0x000000050813c224 */ /* 0x000fe400078e021a */
[----:B---3--:R-:W-:-:S06]  /*0970*/  @!P3 IMAD.WIDE R10, R17, 0x4, R10 ;  /* 0x00000004110ab825 */ /* 0x008fcc00078e020a */
[----:B------:R3:W4:Y:S01]  /*0980*/  @!P3 LDG.E R10, desc[UR10][R10.64] ;  /* 0x0000000a0a0ab981 */ /* 0x000722000c1e1900 */
[----:B-1----:R-:W-:-:S06]  /*0990*/  @!P4 IMAD.WIDE R18, R19, 0x4, R14 ;  /* 0x000000041312c825 */ /* 0x002fcc00078e020e */
[----:B------:R1:W4:Y:S04]  /*09a0*/  @!P4 LDG.E R18, desc[UR10][R18.64] ;  /* 0x0000000a1212c981 */ /* 0x000328000c1e1900 */
[----:B--2---:R2:W-:Y:S01]  /*09b0*/  @!P6 STL [R13+0x4], R16 ;  /* 0x000004100d00e387 */ /* 0x0045e20000100800 */
[----:B------:R-:W-:-:S13]  /*09c0*/  ISETP.GE.AND P6, PT, R12, R5, PT ;  /* 0x000000050c00720c */ /* 0x000fda0003fc6270 */
[----:B------:R-:W0:Y:S01]  /*09d0*/  @!P6 LDC.64 R14, c[0x0][0x390] ;  /* 0x0000e400ff0eeb82 */ /* 0x000e220000000a00 */
[----:B------:R-:W-:-:S04]  /*09e0*/  @!P6 IMAD R37, R12, R5, R26 ;  /* 0x000000050c25e224 */ /* 0x000fc800078e021a */
[----:B0-----:R-:W-:-:S05]  /*09f0*/  @!P6 IMAD.WIDE R36, R37, 0x4, R14 ;  /* 0x000000042524e825 */ /* 0x001fca00078e020e */
[----:B------:R-:W2:Y:S01]  /*0a00*/  @!P6 LDG.E R8, desc[UR10][R36.64] ;  /* 0x0000000a2408e981 */ /* 0x000ea2000c1e1900 */
[----:B------:R-:W-:Y:S01]  /*0a10*/  IADD3 R32, PT, PT, R32, 0x3, RZ ;  /* 0x0000000320207810 */ /* 0x000fe20007ffe0ff */
[----:B------:R-:W-:Y:S02]  /*0a20*/  VIADD R12, R6, 0xc ;  /* 0x0000000c060c7836 */ /* 0x000fe40000000000 */
[----:B-----5:R0:W-:Y:S01]  /*0a30*/  @!P5 STL [R13+0x8], R24 ;  /* 0x000008180d00d387 */ /* 0x0201e20000100800 */
[----:B------:R-:W-:Y:S02]  /*0a40*/  ISETP.GE.AND P5, PT, R32, R5, PT ;  /* 0x000000052000720c */ /* 0x000fe40003fa6270 */
[----:B------:R-:W-:Y:S02]  /*0a50*/  IADD3 R28, PT, PT, R12, R27, RZ ;  /* 0x0000001b0c1c7210 */ /* 0x000fe40007ffe0ff */
[----:B---3--:R-:W-:-:S09]  /*0a60*/  LEA R11, R30, R21, 0x2 ;  /* 0x000000151e0b7211 */ /* 0x008fd200078e10ff */
[----:B------:R-:W3:Y:S01]  /*0a70*/  @!P5 LDC.64 R14, c[0x0][0x390] ;  /* 0x0000e400ff0edb82 */ /* 0x000ee20000000a00 */
[C---:B------:R-:W-:Y:S01]  /*0a80*/  IADD3 R30, PT, PT, R28.reuse, 0x2, RZ ;  /* 0x000000021c1e7810 */ /* 0x040fe20007ffe0ff */
[----:B----4-:R-:W-:Y:S01]  /*0a90*/  @!P2 STL [R13+0xc], R34 ;  /* 0x00000c220d00a387 */ /* 0x010fe20000100800 */
[----:B------:R-:W-:-:S03]  /*0aa0*/  ISETP.GE.AND P2, PT, R28, R5, PT ;  /* 0x000000051c00720c */ /* 0x000fc60003f46270 */
[----:B------:R-:W-:Y:S01]  /*0ab0*/  @!P3 STL [R11], R10 ;  /* 0x0000000a0b00b387 */ /* 0x000fe20000100800 */
[-C--:B------:R-:W-:Y:S01]  /*0ac0*/  ISETP.GE.AND P3, PT, R30, R5.reuse, PT ;  /* 0x000000051e00720c */ /* 0x080fe20003f66270 */
[----:B-1----:R-:W-:Y:S02]  /*0ad0*/  @!P5 IMAD R19, R32, R5, R26 ;  /* 0x000000052013d224 */ /* 0x002fe400078e021a */
[----:B------:R1:W-:Y:S06]  /*0ae0*/  @!P4 STL [R11+0x4], R18 ;  /* 0x000004120b00c387 */ /* 0x0003ec0000100800 */
[----:B--2---:R-:W2:Y:S01]  /*0af0*/  @!P2 LDC.64 R16, c[0x0][0x390] ;  /* 0x0000e400ff10ab82 */ /* 0x004ea20000000a00 */
[----:B0-----:R-:W-:-:S02]  /*0b00*/  VIADD R24, R28, 0x1 ;  /* 0x000000011c187836 */ /* 0x001fc40000000000 */
[----:B---3--:R-:W-:-:S05]  /*0b10*/  @!P5 IMAD.WIDE R14, R19, 0x4, R14 ;  /* 0x00000004130ed825 */ /* 0x008fca00078e020e */
[----:B-1----:R-:W0:Y:S01]  /*0b20*/  @!P3 LDC.64 R18, c[0x0][0x390] ;  /* 0x0000e400ff12bb82 */ /* 0x002e220000000a00 */
[-C--:B------:R-:W-:Y:S01]  /*0b30*/  ISETP.GE.AND P4, PT, R24, R5.reuse, PT ;  /* 0x000000051800720c */ /* 0x080fe20003f86270 */
[CCC-:B------:R-:W-:Y:S01]  /*0b40*/  @!P2 IMAD R13, R28.reuse, R5.reuse, R26.reuse ;  /* 0x000000051c0da224 */ /* 0x1c0fe200078e021a */
[----:B------:R-:W-:Y:S01]  /*0b50*/  IADD3 R28, PT, PT, R28, 0x3, RZ ;  /* 0x000000031c1c7810 */ /* 0x000fe20007ffe0ff */
[----:B------:R-:W-:Y:S01]  /*0b60*/  @!P3 IMAD R25, R30, R5, R26 ;  /* 0x000000051e19b224 */ /* 0x000fe200078e021a */
[----:B------:R-:W3:Y:S09]  /*0b70*/  @!P5 LDG.E R14, desc[UR10][R14.64] ;  /* 0x0000000a0e0ed981 */ /* 0x000ef2000c1e1900 */
[----:B------:R-:W1:Y:S01]  /*0b80*/  @!P4 LDC.64 R32, c[0x0][0x390] ;  /* 0x0000e400ff20cb82 */ /* 0x000e620000000a00 */
[----:B--2---:R-:W-:-:S04]  /*0b90*/  @!P2 IMAD.WIDE R16, R13, 0x4, R16 ;  /* 0x000000040d10a825 */ /* 0x004fc800078e0210 */
[----:B------:R-:W-:Y:S02]  /*0ba0*/  @!P4 IMAD R13, R24, R5, R26 ;  /* 0x00000005180dc224 */ /* 0x000fe400078e021a */
[----:B------:R-:W2:Y:S01]  /*0bb0*/  @!P2 LDG.E R16, desc[UR10][R16.64] ;  /* 0x0000000a1010a981 */ /* 0x000ea2000c1e1900 */
[----:B0-----:R-:W-:-:S06]  /*0bc0*/  @!P3 IMAD.WIDE R24, R25, 0x4, R18 ;  /* 0x000000041918b825 */ /* 0x001fcc00078e0212 */
[----:B------:R-:W4:Y:S01]  /*0bd0*/  @!P3 LDG.E R24, desc[UR10][R24.64] ;  /* 0x0000000a1818b981 */ /* 0x000f22000c1e1900 */
[----:B-1----:R-:W-:-:S06]  /*0be0*/  @!P4 IMAD.WIDE R32, R13, 0x4, R32 ;  /* 0x000000040d20c825 */ /* 0x002fcc00078e0220 */
[----:B------:R-:W5:Y:S04]  /*0bf0*/  @!P4 LDG.E R32, desc[UR10][R32.64] ;  /* 0x0000000a2020c981 */ /* 0x000f68000c1e1900 */
[----:B------:R0:W-:Y:S01]  /*0c00*/  @!P6 STL [R11+0x8], R8 ;  /* 0x000008080b00e387 */ /* 0x0001e20000100800 */
[----:B------:R-:W-:-:S13]  /*0c10*/  ISETP.GE.AND P6, PT, R28, R5, PT ;  /* 0x000000051c00720c */ /* 0x000fda0003fc6270 */
[----:B------:R-:W1:Y:S01]  /*0c20*/  @!P6 LDC.64 R18, c[0x0][0x390] ;  /* 0x0000e400ff12eb82 */ /* 0x000e620000000a00 */
[----:B------:R-:W-:-:S04]  /*0c30*/  @!P6 IMAD R13, R28, R5, R26 ;  /* 0x000000051c0de224 */ /* 0x000fc800078e021a */
[----:B-1----:R-:W-:-:S06]  /*0c40*/  @!P6 IMAD.WIDE R18, R13, 0x4, R18 ;  /* 0x000000040d12e825 */ /* 0x002fcc00078e0212 */
[----:B------:R-:W5:Y:S01]  /*0c50*/  @!P6 LDG.E R18, desc[UR10][R18.64] ;  /* 0x0000000a1212e981 */ /* 0x000f62000c1e1900 */
[----:B------:R-:W-:Y:S01]  /*0c60*/  IMAD R13, R12, 0x4, R21 ;  /* 0x000000040c0d7824 */ /* 0x000fe200078e0215 */
[----:B------:R-:W-:Y:S02]  /*0c70*/  IADD3 R6, PT, PT, R6, 0x10, RZ ;  /* 0x0000001006067810 */ /* 0x000fe40007ffe0ff */
[----:B---3--:R0:W-:Y:S04]  /*0c80*/  @!P5 STL [R11+0xc], R14 ;  /* 0x00000c0e0b00d387 */ /* 0x0081e80000100800 */
[----:B--2---:R0:W-:Y:S01]  /*0c90*/  @!P2 STL [R13], R16 ;  /* 0x000000100d00a387 */ /* 0x0041e20000100800 */
[----:B------:R-:W-:-:S03]  /*0ca0*/  ISETP.GE.AND P2, PT, R6, R4, PT ;  /* 0x000000040600720c */ /* 0x000fc60003f46270 */
[----:B----4-:R0:W-:Y:S04]  /*0cb0*/  @!P3 STL [R13+0x8], R24 ;  /* 0x000008180d00b387 */ /* 0x0101e80000100800 */
[----:B-----5:R0:W-:Y:S04]  /*0cc0*/  @!P4 STL [R13+0x4], R32 ;  /* 0x000004200d00c387 */ /* 0x0201e80000100800 */
[----:B------:R0:W-:Y:S02]  /*0cd0*/  @!P6 STL [R13+0xc], R18 ;  /* 0x00000c120d00e387 */ /* 0x0001e40000100800 */
[----:B------:R-:W-:Y:S05]  /*0ce0*/  @!P2 BRA `(.L_x_11) ;  /* 0xfffffff80014a947 */ /* 0x000fea000383ffff */
.L_x_10:
[----:B------:R-:W-:-:S04]  /*0cf0*/  IADD3 R4, PT, PT, R2, -R6, RZ ;  /* 0x8000000602047210 */ /* 0x000fc80007ffe0ff */
[----:B------:R-:W-:-:S13]  /*0d00*/  ISETP.GT.AND P2, PT, R4, 0x4, PT ;  /* 0x000000040400780c */ /* 0x000fda0003f44270 */
[----:B------:R-:W-:Y:S05]  /*0d10*/  @!P2 BRA `(.L_x_12) ;  /* 0x0000000000f4a947 */ /* 0x000fea0003800000 */
[----:B0-----:R-:W-:-:S05]  /*0d20*/  IMAD.IADD R14, R6, 0x1, R27 ;  /* 0x00000001060e7824 */ /* 0x001fca00078e021b */
[C---:B------:R-:W-:Y:S02]  /*0d30*/  ISETP.GE.AND P5, PT, R14.reuse, R5, PT ;  /* 0x000000050e00720c */ /* 0x040fe40003fa6270 */
[----:B------:R-:W-:-:S04]  /*0d40*/  IADD3 R4, PT, PT, R14, 0x1, RZ ;  /* 0x000000010e047810 */ /* 0x000fc80007ffe0ff */
[----:B------:R-:W-:-:S07]  /*0d50*/  ISETP.GE.AND P0, PT, R4, R5, PT ;  /* 0x000000050400720c */ /* 0x000fce0003f06270 */
[----:B------:R-:W0:Y:S01]  /*0d60*/  @!P5 LDC.64 R12, c[0x0][0x390] ;  /* 0x0000e400ff0cdb82 */ /* 0x000e220000000a00 */
[----:B------:R-:W-:-:S07]  /*0d70*/  @!P5 IMAD R15, R14, R5, R26 ;  /* 0x000000050e0fd224 */ /* 0x000fce00078e021a */
[----:B------:R-:W1:Y:S01]  /*0d80*/  @!P0 LDC.64 R10, c[0x0][0x390] ;  /* 0x0000e400ff0a8b82 */ /* 0x000e620000000a00 */
[----:B------:R-:W-:Y:S02]  /*0d90*/  @!P0 IMAD R17, R4, R5, R26 ;  /* 0x0000000504118224 */ /* 0x000fe400078e021a */
[----:B0-----:R-:W-:-:S05]  /*0da0*/  @!P5 IMAD.WIDE R12, R15, 0x4, R12 ;  /* 0x000000040f0cd825 */ /* 0x001fca00078e020c */
[----:B------:R0:W2:Y:S01]  /*0db0*/  @!P5 LDG.E R15, desc[UR10][R12.64] ;  /* 0x0000000a0c0fd981 */ /* 0x0000a2000c1e1900 */
[----:B-1----:R-:W-:-:S05]  /*0dc0*/  @!P0 IMAD.WIDE R16, R17, 0x4, R10 ;  /* 0x0000000411108825 */ /* 0x002fca00078e020a */
[----:B------:R1:W3:Y:S01]  /*0dd0*/  @!P0 LDG.E R11, desc[UR10][R16.64] ;  /* 0x0000000a100b8981 */ /* 0x0002e2000c1e1900 */
[C---:B------:R-:W-:Y:S01]  /*0de0*/  IADD3 R18, PT, PT, R14.reuse, 0x2, RZ ;  /* 0x000000020e127810 */ /* 0x040fe20007ffe0ff */
[----:B------:R-:W-:Y:S01]  /*0df0*/  VIADD R14, R14, 0x3 ;  /* 0x000000030e0e7836 */ /* 0x000fe20000000000 */
[C---:B------:R-:W-:Y:S01]  /*0e00*/  IADD3 R4, PT, PT, R6.reuse, 0x4, RZ ;  /* 0x0000000406047810 */ /* 0x040fe20007ffe0ff */
[----:B------:R-:W-:Y:S01]  /*0e10*/  IMAD R8, R6, 0x4, R21 ;  /* 0x0000000406087824 */ /* 0x000fe200078e0215 */
[-C--:B------:R-:W-:Y:S02]  /*0e20*/  ISETP.GE.AND P2, PT, R18, R5.reuse, PT ;  /* 0x000000051200720c */ /* 0x080fe40003f46270 */
[----:B------:R-:W-:Y:S02]  /*0e30*/  ISETP.GE.AND P3, PT, R14, R5, PT ;  /* 0x000000050e00720c */ /* 0x000fe40003f66270 */
[----:B------:R-:W-:-:S04]  /*0e40*/  IADD3 R10, PT, PT, R4, R27, RZ ;  /* 0x0000001b040a7210 */ /* 0x000fc80007ffe0ff */
[C---:B------:R-:W-:Y:S02]  /*0e50*/  ISETP.GE.AND P4, PT, R10.reuse, R5, PT ;  /* 0x000000050a00720c */ /* 0x040fe40003f86270 */
[----:B------:R-:W-:-:S03]  /*0e60*/  IADD3 R24, PT, PT, R10, 0x2, RZ ;  /* 0x000000020a187810 */ /* 0x000fc60007ffe0ff */
[-CC-:B------:R-:W-:Y:S01]  /*0e70*/  @!P2 IMAD R19, R18, R5.reuse, R26.reuse ;  /* 0x000000051213a224 */ /* 0x180fe200078e021a */
[----:B------:R-:W-:Y:S01]  /*0e80*/  IADD3 R18, PT, PT, R10, 0x1, RZ ;  /* 0x000000010a127810 */ /* 0x000fe20007ffe0ff */
[----:B0-----:R-:W0:Y:S01]  /*0e90*/  @!P3 LDC.64 R12, c[0x0][0x390] ;  /* 0x0000e400ff0cbb82 */ /* 0x001e220000000a00 */
[-C--:B------:R-:W-:Y:S02]  /*0ea0*/  @!P3 IMAD R31, R14, R5.reuse, R26 ;  /* 0x000000050e1fb224 */ /* 0x080fe400078e021a */
[----:B------:R-:W-:-:S05]  /*0eb0*/  ISETP.GE.AND P6, PT, R18, R5, PT ;  /* 0x000000051200720c */ /* 0x000fca0003fc6270 */
[----:B-1----:R-:W1:Y:S01]  /*0ec0*/  @!P4 LDC.64 R16, c[0x0][0x390] ;  /* 0x0000e400ff10cb82 */ /* 0x002e620000000a00 */
[----:B------:R-:W-:-:S07]  /*0ed0*/  VIADD R6, R10, 0x3 ;  /* 0x000000030a067836 */ /* 0x000fce0000000000 */
[----:B------:R-:W4:Y:S01]  /*0ee0*/  @!P2 LDC.64 R32, c[0x0][0x390] ;  /* 0x0000e400ff20ab82 */ /* 0x000f220000000a00 */
[----:B0-----:R-:W-:-:S04]  /*0ef0*/  @!P3 IMAD.WIDE R30, R31, 0x4, R12 ;  /* 0x000000041f1eb825 */ /* 0x001fc800078e020c */
[----:B------:R-:W-:Y:S01]  /*0f00*/  @!P4 IMAD R13, R10, R5, R26 ;  /* 0x000000050a0dc224 */ /* 0x000fe200078e021a */
[----:B------:R-:W5:Y:S03]  /*0f10*/  @!P3 LDG.E R23, desc[UR10][R30.64] ;  /* 0x0000000a1e17b981 */ /* 0x000f66000c1e1900 */
[----:B-1----:R-:W-:-:S04]  /*0f20*/  @!P4 IMAD.WIDE R16, R13, 0x4, R16 ;  /* 0x000000040d10c825 */ /* 0x002fc800078e0210 */
[----:B------:R-:W-:Y:S02]  /*0f30*/  @!P6 IMAD R25, R18, R5, R26 ;  /* 0x000000051219e224 */ /* 0x000fe400078e021a */
[----:B------:R-:W5:Y:S01]  /*0f40*/  @!P4 LDG.E R17, desc[UR10][R16.64] ;  /* 0x0000000a1011c981 */ /* 0x000f62000c1e1900 */
[----:B----4-:R-:W-:-:S05]  /*0f50*/  @!P2 IMAD.WIDE R32, R19, 0x4, R32 ;  /* 0x000000041320a825 */ /* 0x010fca00078e0220 */
[----:B------:R-:W4:Y:S04]  /*0f60*/  @!P2 LDG.E R19, desc[UR10][R32.64] ;  /* 0x0000000a2013a981 */ /* 0x000f28000c1e1900 */
[----:B--2---:R0:W-:Y:S01]  /*0f70*/  @!P5 STL [R8], R15 ;  /* 0x0000000f0800d387 */ /* 0x0041e20000100800 */
[----:B------:R-:W-:-:S03]  /*0f80*/  ISETP.GE.AND P5, PT, R24, R5, PT ;  /* 0x000000051800720c */ /* 0x000fc60003fa6270 */
[----:B---3--:R1:W-:Y:S01]  /*0f90*/  @!P0 STL [R8+0x4], R11 ;  /* 0x0000040b08008387 */ /* 0x0083e20000100800 */
[----:B0-----:R-:W0:Y:S01]  /*0fa0*/  @!P6 LDC.64 R14, c[0x0][0x390] ;  /* 0x0000e400ff0eeb82 */ /* 0x001e220000000a00 */
[----:B------:R-:W-:-:S08]  /*0fb0*/  ISETP.GE.AND P0, PT, R6, R5, PT ;  /* 0x000000050600720c */ /* 0x000fd00003f06270 */
[----:B------:R-:W2:Y:S01]  /*0fc0*/  @!P5 LDC.64 R12, c[0x0][0x390] ;  /* 0x0000e400ff0cdb82 */ /* 0x000ea20000000a00 */
[----:B------:R-:W-:-:S07]  /*0fd0*/  @!P5 IMAD R35, R24, R5, R26 ;  /* 0x000000051823d224 */ /* 0x000fce00078e021a */
[----:B-1----:R-:W1:Y:S01]  /*0fe0*/  @!P0 LDC.64 R10, c[0x0][0x390] ;  /* 0x0000e400ff0a8b82 */ /* 0x002e620000000a00 */
[----:B0-----:R-:W-:-:S06]  /*0ff0*/  @!P6 IMAD.WIDE R14, R25, 0x4, R14 ;  /* 0x00000004190ee825 */ /* 0x001fcc00078e020e */
[----:B------:R-:W3:Y:S01]  /*1000*/  @!P6 LDG.E R15, desc[UR10][R14.64] ;  /* 0x0000000a0e0fe981 */ /* 0x000ee2000c1e1900 */
[----:B--2---:R-:W-:-:S06]  /*1010*/  @!P5 IMAD.WIDE R12, R35, 0x4, R12 ;  /* 0x00000004230cd825 */ /* 0x004fcc00078e020c */
[----:B------:R-:W2:Y:S01]  /*1020*/  @!P5 LDG.E R13, desc[UR10][R12.64] ;  /* 0x0000000a0c0dd981 */ /* 0x000ea2000c1e1900 */
[----:B------:R-:W-:-:S04]  /*1030*/  @!P0 IMAD R25, R6, R5, R26 ;  /* 0x0000000506198224 */ /* 0x000fc800078e021a */
[----:B-1----:R-:W-:-:S06]  /*1040*/  @!P0 IMAD.WIDE R10, R25, 0x4, R10 ;  /* 0x00000004190a8825 */ /* 0x002fcc00078e020a */
[----:B------:R-:W2:Y:S01]  /*1050*/  @!P0 LDG.E R11, desc[UR10][R10.64] ;  /* 0x0000000a0a0b8981 */ /* 0x000ea2000c1e1900 */
[----:B------:R-:W-:-:S03]  /*1060*/  LEA R18, R4, R21, 0x2 ;  /* 0x0000001504127211 */ /* 0x000fc600078e10ff */
[----:B-----5:R1:W-:Y:S04]  /*1070*/  @!P3 STL [R8+0xc], R23 ;  /* 0x00000c170800b387 */ /* 0x0203e80000100800 */
[----:B----4-:R1:W-:Y:S04]  /*1080*/  @!P2 STL [R8+0x8], R19 ;  /* 0x000008130800a387 */ /* 0x0103e80000100800 */
[----:B------:R1:W-:Y:S01]  /*1090*/  @!P4 STL [R18], R17 ;  /* 0x000000111200c387 */ /* 0x0003e20000100800 */
[----:B------:R-:W-:-:S03]  /*10a0*/  IADD3 R6, PT, PT, R4, 0x4, RZ ;  /* 0x0000000404067810 */ /* 0x000fc60007ffe0ff */
[----:B---3--:R1:W-:Y:S04]  /*10b0*/  @!P6 STL [R18+0x4], R15 ;  /* 0x0000040f1200e387 */ /* 0x0083e80000100800 */
[----:B--2---:R1:W-:Y:S04]  /*10c0*/  @!P5 STL [R18+0x8], R13 ;  /* 0x0000080d1200d387 */ /* 0x0043e80000100800 */
[----:B------:R1:W-:Y:S01]  /*10d0*/  @!P0 STL [R18+0xc], R11 ;  /* 0x00000c0b12008387 */ /* 0x0003e20000100800 */
[----:B------:R-:W-:-:S13]  /*10e0*/  PLOP3.LUT P0, PT, PT, PT, PT, 0x8, 0x80 ;  /* 0x000000000080781c */ /* 0x000fda0003f0e170 */
.L_x_12:
[----:B------:R-:W-:-:S13]  /*10f0*/  ISETP.EQ.AND P2, PT, R6, R2, PT ;  /* 0x000000020600720c */ /* 0x000fda0003f42270 */
[----:B------:R-:W-:Y:S05]  /*1100*/  @!P0 BRA P2, `(.L_x_8) ;  /* 0x00000000008c8947 */ /* 0x000fea0001000000 */
.L_x_9:
[----:B------:R-:W2:Y:S01]  /*1110*/  LDCU UR6, c[0x0][0x398] ;  /* 0x00007300ff0677ac */ /* 0x000ea20008000800 */
[----:B------:R-:W-:Y:S01]  /*1120*/  NOP ;  /* 0x0000000000007918 */ /* 0x000fe20000000000 */
.L_x_13:
[----:B01----:R-:W-:Y:S01]  /*1130*/  IMAD.IADD R18, R6, 0x1, R27 ;  /* 0x0000000106127824 */ /* 0x003fe200078e021b */
[----:B--2---:R-:W-:-:S03]  /*1140*/  MOV R5, UR6 ;  /* 0x0000000600057c02 */ /* 0x004fc60008000f00 */
[C---:B------:R-:W-:Y:S01]  /*1150*/  VIADD R8, R18.reuse, 0x2 ;  /* 0x0000000212087836 */ /* 0x040fe20000000000 */
[CC--:B------:R-:W-:Y:S02]  /*1160*/  ISETP.GE.AND P0, PT, R18.reuse, R5.reuse, PT ;  /* 0x000000051200720c */ /* 0x0c0fe40003f06270 */
[C---:B------:R-:W-:Y:S02]  /*1170*/  IADD3 R24, PT, PT, R18.reuse, 0x1, RZ ;  /* 0x0000000112187810 */ /* 0x040fe40007ffe0ff */
[----:B------:R-:W-:Y:S02]  /*1180*/  IADD3 R4, PT, PT, R18, 0x3, RZ ;  /* 0x0000000312047810 */ /* 0x000fe40007ffe0ff */
[-C--:B------:R-:W-:Y:S02]  /*1190*/  ISETP.GE.AND P2, PT, R24, R5.reuse, PT ;  /* 0x000000051800720c */ /* 0x080fe40003f46270 */
[-C--:B------:R-:W-:Y:S02]  /*11a0*/  ISETP.GE.AND P3, PT, R8, R5.reuse, PT ;  /* 0x000000050800720c */ /* 0x080fe40003f66270 */
[----:B------:R-:W-:-:S03]  /*11b0*/  ISETP.GE.AND P4, PT, R4, R5, PT ;  /* 0x000000050400720c */ /* 0x000fc60003f86270 */
[----:B----4-:R-:W0:Y:S01]  /*11c0*/  @!P0 LDC.64 R16, c[0x0][0x390] ;  /* 0x0000e400ff108b82 */ /* 0x010e220000000a00 */
[----:B------:R-:W-:-:S07]  /*11d0*/  @!P0 IMAD R19, R18, R5, R26 ;  /* 0x0000000512138224 */ /* 0x000fce00078e021a */
[----:B------:R-:W1:Y:S01]  /*11e0*/  @!P2 LDC.64 R14, c[0x0][0x390] ;  /* 0x0000e400ff0eab82 */ /* 0x000e620000000a00 */
[-CC-:B------:R-:W-:Y:S02]  /*11f0*/  @!P3 IMAD R23, R8, R5.reuse, R26.reuse ;  /* 0x000000050817b224 */ /* 0x180fe400078e021a */
[----:B------:R-:W-:-:S05]  /*1200*/  @!P4 IMAD R25, R4, R5, R26 ;  /* 0x000000050419c224 */ /* 0x000fca00078e021a */
[----:B------:R-:W2:Y:S08]  /*1210*/  @!P3 LDC.64 R12, c[0x0][0x390] ;  /* 0x0000e400ff0cbb82 */ /* 0x000eb00000000a00 */
[----:B------:R-:W3:Y:S01]  /*1220*/  @!P4 LDC.64 R10, c[0x0][0x390] ;  /* 0x0000e400ff0acb82 */ /* 0x000ee20000000a00 */
[----:B0-----:R-:W-:-:S04]  /*1230*/  @!P0 IMAD.WIDE R16, R19, 0x4, R16 ;  /* 0x0000000413108825 */ /* 0x001fc800078e0210 */
[----:B------:R-:W-:Y:S02]  /*1240*/  @!P2 IMAD R19, R24, R5, R26 ;  /* 0x000000051813a224 */ /* 0x000fe400078e021a */
[----:B------:R-:W4:Y:S02]  /*1250*/  @!P0 LDG.E R16, desc[UR10][R16.64] ;  /* 0x0000000a10108981 */ /* 0x000f24000c1e1900 */
[----:B-1----:R-:W-:-:S06]  /*1260*/  @!P2 IMAD.WIDE R14, R19, 0x4, R14 ;  /* 0x00000004130ea825 */ /* 0x002fcc00078e020e */
[----:B------:R-:W5:Y:S01]  /*1270*/  @!P2 LDG.E R14, desc[UR10][R14.64] ;  /* 0x0000000a0e0ea981 */ /* 0x000f62000c1e1900 */
[----:B--2---:R-:W-:-:S06]  /*1280*/  @!P3 IMAD.WIDE R12, R23, 0x4, R12 ;  /* 0x00000004170cb825 */ /* 0x004fcc00078e020c */
[----:B------:R-:W2:Y:S01]  /*1290*/  @!P3 LDG.E R12, desc[UR10][R12.64] ;  /* 0x0000000a0c0cb981 */ /* 0x000ea2000c1e1900 */
[----:B---3--:R-:W-:-:S06]  /*12a0*/  @!P4 IMAD.WIDE R10, R25, 0x4, R10 ;  /* 0x00000004190ac825 */ /* 0x008fcc00078e020a */
[----:B------:R-:W3:Y:S01]  /*12b0*/  @!P4 LDG.E R10, desc[UR10][R10.64] ;  /* 0x0000000a0a0ac981 */ /* 0x000ee2000c1e1900 */
[C---:B------:R-:W-:Y:S01]  /*12c0*/  LEA R19, R6.reuse, R21, 0x2 ;  /* 0x0000001506137211 */ /* 0x040fe200078e10ff */
[----:B------:R-:W-:-:S04]  /*12d0*/  VIADD R6, R6, 0x4 ;  /* 0x0000000406067836 */ /* 0x000fc80000000000 */
[----:B----4-:R4:W-:Y:S01]  /*12e0*/  @!P0 STL [R19], R16 ;  /* 0x0000001013008387 */ /* 0x0109e20000100800 */
[----:B------:R-:W-:-:S03]  /*12f0*/  ISETP.NE.AND P0, PT, R6, R2, PT ;  /* 0x000000020600720c */ /* 0x000fc60003f05270 */
[----:B-----5:R4:W-:Y:S04]  /*1300*/  @!P2 STL [R19+0x4], R14 ;  /* 0x0000040e1300a387 */ /* 0x0209e80000100800 */
[----:B--2---:R4:W-:Y:S04]  /*1310*/  @!P3 STL [R19+0x8], R12 ;  /* 0x0000080c1300b387 */ /* 0x0049e80000100800 */
[----:B---3--:R4:W-:Y:S02]  /*1320*/  @!P4 STL [R19+0xc], R10 ;  /* 0x00000c0a1300c387 */ /* 0x0089e40000100800 */
[----:B------:R-:W-:Y:S05]  /*1330*/  @P0 BRA `(.L_x_13) ;  /* 0xfffffffc007c0947 */ /* 0x000fea000383ffff */
.L_x_8:
[----:B------:R-:W-:-:S13]  /*1340*/  ISETP.NE.AND P0, PT, R9, RZ, PT ;  /* 0x000000ff0900720c */ /* 0x000fda0003f05270 */
[----:B------:R-:W-:Y:S05]  /*1350*/  @!P0 BRA `(.L_x_7) ;  /* 0x00000000008c8947 */ /* 0x000fea0003800000 */
[----:B------:R-:W-:Y:S01]  /*1360*/  IADD3 R4, PT, PT, R2, R27, RZ ;  /* 0x0000001b02047210 */ /* 0x000fe20007ffe0ff */
[----:B------:R-:W-:Y:S01]  /*1370*/  BSSY.RECONVERGENT B0, `(.L_x_14) ;  /* 0x000000a000007945 */ /* 0x000fe20003800200 */
[----:B------:R-:W-:Y:S02]  /*1380*/  ISETP.NE.AND P2, PT, R9, 0x1, PT ;  /* 0x000000010900780c */ /* 0x000fe40003f45270 */
[----:B------:R-:W-:Y:S02]  /*1390*/  ISETP.GE.AND P0, PT, R4, R5, PT ;  /* 0x000000050400720c */ /* 0x000fe40003f06270 */
[----:B------:R-:W-:-:S11]  /*13a0*/  LEA R2, R2, R21, 0x2 ;  /* 0x0000001502027211 */ /* 0x000fd600078e10ff */
[----:B------:R-:W-:Y:S05]  /*13b0*/  @P0 BRA `(.L_x_15) ;  /* 0x0000000000140947 */ /* 0x000fea0003800000 */
[----:B01--4-:R-:W0:Y:S01]  /*13c0*/  LDC.64 R10, c[0x0][0x390] ;  /* 0x0000e400ff0a7b82 */ /* 0x013e220000000a00 */
[----:B------:R-:W-:-:S04]  /*13d0*/  IMAD R13, R4, R5, R26 ;  /* 0x00000005040d7224 */ /* 0x000fc800078e021a */
[----:B0-----:R-:W-:-:S06]  /*13e0*/  IMAD.WIDE R10, R13, 0x4, R10 ;  /* 0x000000040d0a7825 */ /* 0x001fcc00078e020a */
[----:B------:R-:W2:Y:S04]  /*13f0*/  LDG.E R11, desc[UR10][R10.64] ;  /* 0x0000000a0a0b7981 */ /* 0x000ea8000c1e1900 */
[----:B--2---:R2:W-:Y:S02]  /*1400*/  STL [R2], R11 ;  /* 0x0000000b02007387 */ /* 0x0045e40000100800 */
.L_x_15:
[----:B------:R-:W-:Y:S05]  /*1410*/  BSYNC.RECONVERGENT B0 ;  /* 0x0000000000007941 */ /* 0x000fea0003800200 */
.L_x_14:
[----:B------:R-:W-:Y:S05]  /*1420*/  @!P2 BRA `(.L_x_7) ;  /* 0x000000000058a947 */ /* 0x000fea0003800000 */
[----:B------:R-:W-:Y:S01]  /*1430*/  VIADD R6, R4, 0x1 ;  /* 0x0000000104067836 */ /* 0x000fe20000000000 */
[----:B------:R-:W-:Y:S01]  /*1440*/  BSSY.RECONVERGENT B0, `(.L_x_16) ;  /* 0x0000009000007945 */ /* 0x000fe20003800200 */
[----:B------:R-:W-:-:S03]  /*1450*/  ISETP.NE.AND P2, PT, R9, 0x2, PT ;  /* 0x000000020900780c */ /* 0x000fc60003f45270 */
[----:B------:R-:W-:-:S13]  /*1460*/  ISETP.GE.AND P0, PT, R6, R5, PT ;  /* 0x000000050600720c */ /* 0x000fda0003f06270 */
[----:B------:R-:W-:Y:S05]  /*1470*/  @P0 BRA `(.L_x_17) ;  /* 0x0000000000140947 */ /* 0x000fea0003800000 */
[----:B01----:R-:W0:Y:S01]  /*1480*/  LDC.64 R8, c[0x0][0x390] ;  /* 0x0000e400ff087b82 */ /* 0x003e220000000a00 */
[----:B--2---:R-:W-:-:S04]  /*1490*/  IMAD R11, R6, R5, R26 ;  /* 0x00000005060b7224 */ /* 0x004fc800078e021a */
[----:B0-----:R-:W-:-:S06]  /*14a0*/  IMAD.WIDE R8, R11, 0x4, R8 ;  /* 0x000000040b087825 */ /* 0x001fcc00078e0208 */
[----:B------:R-:W2:Y:S04]  /*14b0*/  LDG.E R9, desc[UR10][R8.64] ;  /* 0x0000000a08097981 */ /* 0x000ea8000c1e1900 */
[----:B--2---:R3:W-:Y:S02]  /*14c0*/  STL [R2+0x4], R9 ;  /* 0x0000040902007387 */ /* 0x0047e40000100800 */
.L_x_17:
[----:B------:R-:W-:Y:S05]  /*14d0*/  BSYNC.RECONVERGENT B0 ;  /* 0x0000000000007941 */ /* 0x000fea0003800200 */
.L_x_16:
[----:B------:R-:W-:Y:S05]  /*14e0*/  @!P2 BRA `(.L_x_7) ;  /* 0x000000000028a947 */ /* 0x000fea0003800000 */
[----:B------:R-:W-:Y:S01]  /*14f0*/  IADD3 R4, PT, PT, R4, 0x2, RZ ;  /* 0x0000000204047810 */ /* 0x000fe20007ffe0ff */
[----:B------:R-:W-:Y:S03]  /*1500*/  BSSY.RECONVERGENT B0, `(.L_x_7) ;  /* 0x0000008000007945 */ /* 0x000fe60003800200 */
[----:B------:R-:W-:-:S13]  /*1510*/  ISETP.GE.AND P0, PT, R4, R5, PT ;  /* 0x000000050400720c */ /* 0x000fda0003f06270 */
[----:B------:R-:W-:Y:S05]  /*1520*/  @P0 BRA `(.L_x_18) ;  /* 0x0000000000140947 */ /* 0x000fea0003800000 */
[----:B01-3--:R-:W0:Y:S01]  /*1530*/  LDC.64 R8, c[0x0][0x390] ;  /* 0x0000e400ff087b82 */ /* 0x00be220000000a00 */
[----:B------:R-:W-:-:S04]  /*1540*/  IMAD R5, R4, R5, R26 ;  /* 0x0000000504057224 */ /* 0x000fc800078e021a */
[----:B0-----:R-:W-:-:S06]  /*1550*/  IMAD.WIDE R8, R5, 0x4, R8 ;  /* 0x0000000405087825 */ /* 0x001fcc00078e0208 */
[----:B------:R-:W3:Y:S04]  /*1560*/  LDG.E R9, desc[UR10][R8.64] ;  /* 0x0000000a08097981 */ /* 0x000ee8000c1e1900 */
[----:B---3--:R0:W-:Y:S02]  /*1570*/  STL [R2+0x8], R9 ;  /* 0x0000080902007387 */ /* 0x0081e40000100800 */
.L_x_18:
[----:B------:R-:W-:Y:S05]  /*1580*/  BSYNC.RECONVERGENT B0 ;  /* 0x0000000000007941 */ /* 0x000fea0003800200 */
.L_x_7:
[----:B------:R-:W-:-:S09]  /*1590*/  UISETP.GE.AND UP0, UPT, UR12, 0x1, UPT ;  /* 0x000000010c00788c */ /* 0x000fd2000bf06270 */
[----:B------:R-:W-:Y:S05]  /*15a0*/  BRA.U !UP0, `(.L_x_19) ;  /* 0x0000000508d07547 */ /* 0x000fea000b800000 */
[----:B------:R-:W-:Y:S01]  /*15b0*/  IADD3 R0, PT, PT, -R7, R0, RZ ;  /* 0x0000000007007210 */ /* 0x000fe20007ffe1ff */
[----:B------:R-:W-:-:S07]  /*15c0*/  IMAD.MOV.U32 R25, RZ, RZ, RZ ;  /* 0x000000ffff197224 */ /* 0x000fce00078e00ff */
.L_x_26:
[----:B0-----:R-:W-:Y:S05]  /*15d0*/  @!P1 BRA `(.L_x_20) ;  /* 0x0000000400b89947 */ /* 0x001fea0003800000 */
[----:B0-----:R-:W-:-:S05]  /*15e0*/  LEA R24, R25, R1, 0x2 ;  /* 0x0000000119187211 */ /* 0x001fca00078e10ff */
[----:B------:R0:W5:Y:S01]  /*15f0*/  LDL R5, [R24] ;  /* 0x0000000018057983 */ /* 0x0001620000100800 */
[----:B------:R-:W-:Y:S01]  /*1600*/  ISETP.GE.U32.AND P0, PT, R3, 0xf, PT ;  /* 0x0000000f0300780c */ /* 0x000fe20003f06070 */
[----:B------:R-:W-:Y:S01]  /*1610*/  HFMA2 R4, -RZ, RZ, 0, 0 ;  /* 0x00000000ff047431 */ /* 0x000fe200000001ff */
[----:B--23--:R-:W-:Y:S01]  /*1620*/  MOV R2, 0x400 ;  /* 0x0000040000027802 */ /* 0x00cfe20000000f00 */
[----:B------:R-:W2:Y:S03]  /*1630*/  S2R R7, SR_CgaCtaId ;  /* 0x0000000000077919 */ /* 0x000ea60000008800 */
[----:B--2---:R-:W-:-:S05]  /*1640*/  LEA R2, R7, R2, 0x18 ;  /* 0x0000000207027211 */ /* 0x004fca00078ec0ff */
[----:B------:R-:W-:Y:S02]  /*1650*/  IMAD R2, R25, 0x40, R2 ;  /* 0x0000004019027824 */ /* 0x000fe400078e0202 */
[----:B0-----:R-:W-:Y:S05]  /*1660*/  @!P0 BRA `(.L_x_21) ;  /* 0x00000000007c8947 */ /* 0x001fea0003800000 */
[----:B-1----:R-:W-:-:S07]  /*1670*/  MOV R23, RZ ;  /* 0x000000ff00177202 */ /* 0x002fce0000000f00 */
.L_x_22:
[----:B------:R-:W-:-:S05]  /*1680*/  LEA R30, R23, R21, 0x2 ;  /* 0x00000015171e7211 */ /* 0x000fca00078e10ff */
[----:B----4-:R-:W2:Y:S04]  /*1690*/  LDL.128 R12, [R30] ;  /* 0x000000001e0c7983 */ /* 0x010ea80000100c00 */
[----:B------:R-:W3:Y:S01]  /*16a0*/  LDL.128 R8, [R30+0x10] ;  /* 0x000010001e087983 */ /* 0x000ee20000100c00 */
[----:B------:R-:W-:-:S05]  /*16b0*/  IMAD R28, R23, 0x4, R2 ;  /* 0x00000004171c7824 */ /* 0x000fca00078e0202 */
[----:B------:R-:W2:Y:S02]  /*16c0*/  LDS.128 R16, [R28] ;  /* 0x000000001c107984 */ /* 0x000ea40000000c00 */
[----:B--2--5:R-:W-:Y:S02]  /*16d0*/  FFMA R12, R16, R12, R5 ;  /* 0x0000000c100c7223 */ /* 0x024fe40000000005 */
[----:B------:R-:W3:Y:S02]  /*16e0*/  LDS.128 R4, [R28+0x10] ;  /* 0x000010001c047984 */ /* 0x000ee40000000c00 */
[----:B------:R-:W-:-:S04]  /*16f0*/  FFMA R13, R13, R17, R12 ;  /* 0x000000110d0d7223 */ /* 0x000fc8000000000c */
[----:B------:R-:W-:-:S04]  /*1700*/  FFMA R14, R14, R18, R13 ;  /* 0x000000120e0e7223 */ /* 0x000fc8000000000d */
[----:B------:R-:W-:Y:S02]  /*1710*/  FFMA R15, R15, R19, R14 ;  /* 0x000000130f0f7223 */ /* 0x000fe4000000000e */
[----:B------:R-:W2:Y:S02]  /*1720*/  LDL.128 R16, [R30+0x20] ;  /* 0x000020001e107983 */ /* 0x000ea40000100c00 */
[----:B---3--:R-:W-:Y:S02]  /*1730*/  FFMA R4, R4, R8, R15 ;  /* 0x0000000804047223 */ /* 0x008fe4000000000f */
[----:B------:R-:W3:Y:S02]  /*1740*/  LDL.128 R12, [R30+0x30] ;  /* 0x000030001e0c7983 */ /* 0x000ee40000100c00 */
[----:B------:R-:W-:-:S04]  /*1750*/  FFMA R5, R9, R5, R4 ;  /* 0x0000000509057223 */ /* 0x000fc80000000004 */
[----:B------:R-:W-:-:S04]  /*1760*/  FFMA R6, R10, R6, R5 ;  /* 0x000000060a067223 */ /* 0x000fc80000000005 */
[----:B------:R-:W-:Y:S02]  /*1770*/  FFMA R11, R11, R7, R6 ;  /* 0x000000070b0b7223 */ /* 0x000fe40000000006 */
[----:B------:R-:W2:Y:S01]  /*1780*/  LDS.128 R4, [R28+0x20] ;  /* 0x000020001c047984 */ /* 0x000ea20000000c00 */
[----:B------:R-:W-:-:S04]  /*1790*/  IADD3 R23, PT, PT, R23, 0x10, RZ ;  /* 0x0000001017177810 */ /* 0x000fc80007ffe0ff */
[----:B------:R-:W-:Y:S01]  /*17a0*/  ISETP.NE.AND P0, PT, R23, R0, PT ;  /* 0x000000001700720c */ /* 0x000fe20003f05270 */
[----:B--2---:R-:W-:Y:S02]  /*17b0*/  FFMA R4, R4, R16, R11 ;  /* 0x0000001004047223 */ /* 0x004fe4000000000b */
[----:B------:R-:W3:Y:S02]  /*17c0*/  LDS.128 R8, [R28+0x30] ;  /* 0x000030001c087984 */ /* 0x000ee40000000c00 */
[----:B------:R-:W-:-:S04]  /*17d0*/  FFMA R5, R17, R5, R4 ;  /* 0x0000000511057223 */ /* 0x000fc80000000004 */
[----:B------:R-:W-:-:S04]  /*17e0*/  FFMA R6, R18, R6, R5 ;  /* 0x0000000612067223 */ /* 0x000fc80000000005 */
[----:B------:R-:W-:-:S04]  /*17f0*/  FFMA R7, R19, R7, R6 ;  /* 0x0000000713077223 */ /* 0x000fc80000000006 */
[----:B---3--:R-:W-:-:S04]  /*1800*/  FFMA R8, R8, R12, R7 ;  /* 0x0000000c08087223 */ /* 0x008fc80000000007 */
[----:B------:R-:W-:-:S04]  /*1810*/  FFMA R9, R13, R9, R8 ;  /* 0x000000090d097223 */ /* 0x000fc80000000008 */
[----:B------:R-:W-:-:S04]  /*1820*/  FFMA R10, R14, R10, R9 ;  /* 0x0000000a0e0a7223 */ /* 0x000fc80000000009 */
[----:B------:R-:W-:Y:S01]  /*1830*/  FFMA R5, R15, R11, R10 ;  /* 0x0000000b0f057223 */ /* 0x000fe2000000000a */
[----:B------:R-:W-:Y:S06]  /*1840*/  @P0 BRA `(.L_x_22) ;  /* 0xfffffffc008c0947 */ /* 0x000fec000383ffff */
[----:B------:R-:W-:-:S07]  /*1850*/  MOV R4, R0 ;  /* 0x0000000000047202 */ /* 0x000fce0000000f00 */
.L_x_21:
[----:B------:R-:W-:-:S13]  /*1860*/  LOP3.LUT P0, R6, R20, 0xf, RZ, 0xc0, !PT ;  /* 0x0000000f14067812 */ /* 0x000fda000780c0ff */
[----:B------:R-:W-:Y:S05]  /*1870*/  @!P0 BRA `(.L_x_23) ;  /* 0x00000004000c8947 */ /* 0x000fea0003800000 */
[----:B------:R-:W-:-:S05]  /*1880*/  VIADD R6, R6, 0xffffffff ;  /* 0xffffffff06067836 */ /* 0x000fca0000000000 */
[----:B------:R-:W-:Y:S02]  /*1890*/  ISETP.GE.U32.AND P0, PT, R6, 0x7, PT ;  /* 0x000000070600780c */ /* 0x000fe40003f06070 */
[----:B------:R-:W-:-:S11]  /*18a0*/  LOP3.LUT P2, R6, R20, 0x7, RZ, 0xc0, !PT ;  /* 0x0000000714067812 */ /* 0x000fd6000784c0ff */
[----:B------:R-:W-:Y:S05]  /*18b0*/  @!P0 BRA `(.L_x_24) ;  /* 0x00000000006c8947 */ /* 0x000fea0003800000 */
[----:B-1----:R-:W-:-:S05]  /*18c0*/  LEA R15, R4, R21, 0x2 ;  /* 0x00000015040f7211 */ /* 0x002fca00078e10ff */
[----:B----4-:R-:W2:Y:S04]  /*18d0*/  LDL R16, [R15] ;  /* 0x000000000f107983 */ /* 0x010ea80000100800 */
[----:B------:R-:W3:Y:S04]  /*18e0*/  LDL R18, [R15+0x4] ;  /* 0x000004000f127983 */ /* 0x000ee80000100800 */
[----:B------:R-:W4:Y:S04]  /*18f0*/  LDL R7, [R15+0x8] ;  /* 0x000008000f077983 */ /* 0x000f280000100800 */
[----:B------:R-:W4:Y:S04]  /*1900*/  LDL R9, [R15+0xc] ;  /* 0x00000c000f097983 */ /* 0x000f280000100800 */
[----:B------:R-:W4:Y:S04]  /*1910*/  LDL R11, [R15+0x10] ;  /* 0x000010000f0b7983 */ /* 0x000f280000100800 */
[----:B------:R-:W4:Y:S04]  /*1920*/  LDL R10, [R15+0x14] ;  /* 0x000014000f0a7983 */ /* 0x000f280000100800 */
[----:B------:R-:W4:Y:S04]  /*1930*/  LDL R8, [R15+0x18] ;  /* 0x000018000f087983 */ /* 0x000f280000100800 */
[----:B------:R-:W4:Y:S01]  /*1940*/  LDL R12, [R15+0x1c] ;  /* 0x00001c000f0c7983 */ /* 0x000f220000100800 */
[C---:B------:R-:W-:Y:S01]  /*1950*/  LEA R13, R4.reuse, R2, 0x2 ;  /* 0x00000002040d7211 */ /* 0x040fe200078e10ff */
[----:B------:R-:W-:-:S04]  /*1960*/  VIADD R4, R4, 0x8 ;  /* 0x0000000804047836 */ /* 0x000fc80000000000 */
[----:B------:R-:W2:Y:S04]  /*1970*/  LDS R14, [R13] ;  /* 0x000000000d0e7984 */ /* 0x000ea80000000800 */
[----:B------:R-:W3:Y:S04]  /*1980*/  LDS R17, [R13+0x4] ;  /* 0x000004000d117984 */ /* 0x000ee80000000800 */
[----:B------:R-:W-:Y:S04]  /*1990*/  LDS R28, [R13+0x18] ;  /* 0x000018000d1c7984 */ /* 0x000fe80000000800 */
[----:B------:R-:W-:Y:S01]  /*19a0*/  LDS R30, [R13+0x1c] ;  /* 0x00001c000d1e7984 */ /* 0x000fe20000000800 */
[----:B--2--5:R-:W-:-:S03]  /*19b0*/  FFMA R14, R14, R16, R5 ;  /* 0x000000100e0e7223 */ /* 0x024fc60000000005 */
[----:B------:R-:W4:Y:S01]  /*19c0*/  LDS R5, [R13+0x8] ;  /* 0x000008000d057984 */ /* 0x000f220000000800 */
[----:B---3--:R-:W-:-:S03]  /*19d0*/  FFMA R18, R17, R18, R14 ;  /* 0x0000001211127223 */ /* 0x008fc6000000000e */
[----:B------:R-:W0:Y:S04]  /*19e0*/  LDS R17, [R13+0xc] ;  /* 0x00000c000d117984 */ /* 0x000e280000000800 */
[----:B------:R-:W1:Y:S04]  /*19f0*/  LDS R14, [R13+0x10] ;  /* 0x000010000d0e7984 */ /* 0x000e680000000800 */
[----:B------:R-:W2:Y:S01]  /*1a00*/  LDS R16, [R13+0x14] ;  /* 0x000014000d107984 */ /* 0x000ea20000000800 */
[----:B----4-:R-:W-:-:S04]  /*1a10*/  FFMA R18, R5, R7, R18 ;  /* 0x0000000705127223 */ /* 0x010fc80000000012 */
[----:B0-----:R-:W-:-:S04]  /*1a20*/  FFMA R9, R17, R9, R18 ;  /* 0x0000000911097223 */ /* 0x001fc80000000012 */
[----:B-1----:R-:W-:-:S04]  /*1a30*/  FFMA R9, R14, R11, R9 ;  /* 0x0000000b0e097223 */ /* 0x002fc80000000009 */
[----:B--2---:R-:W-:-:S04]  /*1a40*/  FFMA R9, R16, R10, R9 ;  /* 0x0000000a10097223 */ /* 0x004fc80000000009 */
[----:B------:R-:W-:-:S04]  /*1a50*/  FFMA R9, R28, R8, R9 ;  /* 0x000000081c097223 */ /* 0x000fc80000000009 */
[----:B------:R-:W-:-:S07]  /*1a60*/  FFMA R5, R30, R12, R9 ;  /* 0x0000000c1e057223 */ /* 0x000fce0000000009 */
.L_x_24:
[----:B------:R-:W-:Y:S05]  /*1a70*/  @!P2 BRA `(.L_x_23) ;  /* 0x00000000008ca947 */ /* 0x000fea0003800000 */
[----:B------:R-:W-:Y:S02]  /*1a80*/  IADD3 R6, PT, PT, R6, -0x1, RZ ;  /* 0xffffffff06067810 */ /* 0x000fe40007ffe0ff */
[----:B------:R-:W-:Y:S02]  /*1a90*/  LOP3.LUT P2, RZ, R20, 0x3, RZ, 0xc0, !PT ;  /* 0x0000000314ff7812 */ /* 0x000fe4000784c0ff */
[----:B------:R-:W-:-:S13]  /*1aa0*/  ISETP.GE.U32.AND P0, PT, R6, 0x3, PT ;  /* 0x000000030600780c */ /* 0x000fda0003f06070 */
[----:B------:R-:W-:Y:S05]  /*1ab0*/  @!P0 BRA `(.L_x_25) ;  /* 0x00000000003c8947 */ /* 0x000fea0003800000 */
[----:B------:R-:W-:-:S05]  /*1ac0*/  LEA R7, R4, R21, 0x2 ;  /* 0x0000001504077211 */ /* 0x000fca00078e10ff */
[----:B------:R-:W2:Y:S04]  /*1ad0*/  LDL R9, [R7] ;  /* 0x0000000007097983 */ /* 0x000ea80000100800 */
[----:B----4-:R-:W3:Y:S04]  /*1ae0*/  LDL R10, [R7+0x4] ;  /* 0x00000400070a7983 */ /* 0x010ee80000100800 */
[----:B------:R-:W4:Y:S04]  /*1af0*/  LDL R12, [R7+0x8] ;  /* 0x00000800070c7983 */ /* 0x000f280000100800 */
[----:B------:R-:W4:Y:S01]  /*1b00*/  LDL R14, [R7+0xc] ;  /* 0x00000c00070e7983 */ /* 0x000f220000100800 */
[C---:B------:R-:W-:Y:S01]  /*1b10*/  IMAD R6, R4.reuse, 0x4, R2 ;  /* 0x0000000404067824 */ /* 0x040fe200078e0202 */
[----:B------:R-:W-:-:S04]  /*1b20*/  IADD3 R4, PT, PT, R4, 0x4, RZ ;  /* 0x0000000404047810 */ /* 0x000fc80007ffe0ff */
[----:B-1----:R-:W2:Y:S04]  /*1b30*/  LDS R8, [R6] ;  /* 0x0000000006087984 */ /* 0x002ea80000000800 */
[----:B------:R-:W3:Y:S04]  /*1b40*/  LDS R11, [R6+0x4] ;  /* 0x00000400060b7984 */ /* 0x000ee80000000800 */
[----:B------:R-:W4:Y:S04]  /*1b50*/  LDS R13, [R6+0x8] ;  /* 0x00000800060d7984 */ /* 0x000f280000000800 */
[----:B------:R-:W0:Y:S01]  /*1b60*/  LDS R15, [R6+0xc] ;  /* 0x00000c00060f7984 */ /* 0x000e220000000800 */
[----:B--2--5:R-:W-:-:S04]  /*1b70*/  FFMA R8, R8, R9, R5 ;  /* 0x0000000908087223 */ /* 0x024fc80000000005 */
[----:B---3--:R-:W-:-:S04]  /*1b80*/  FFMA R8, R11, R10, R8 ;  /* 0x0000000a0b087223 */ /* 0x008fc80000000008 */
[----:B----4-:R-:W-:-:S04]  /*1b90*/  FFMA R8, R13, R12, R8 ;  /* 0x0000000c0d087223 */ /* 0x010fc80000000008 */
[----:B0-----:R-:W-:-:S07]  /*1ba0*/  FFMA R5, R15, R14, R8 ;  /* 0x0000000e0f057223 */ /* 0x001fce0000000008 */
.L_x_25:
[----:B------:R-:W-:Y:S05]  /*1bb0*/  @!P2 BRA `(.L_x_23) ;  /* 0x00000000003ca947 */ /* 0x000fea0003800000 */
[----:B------:R-:W-:-:S05]  /*1bc0*/  LEA R6, R4, R21, 0x2 ;  /* 0x0000001504067211 */ /* 0x000fca00078e10ff */
[----:B------:R-:W2:Y:S01]  /*1bd0*/  LDL R7, [R6] ;  /* 0x0000000006077983 */ /* 0x000ea20000100800 */
[----:B------:R-:W-:Y:S01]  /*1be0*/  IMAD R9, R4, 0x4, R2 ;  /* 0x0000000404097824 */ /* 0x000fe200078e0202 */
[----:B------:R-:W-:-:S04]  /*1bf0*/  LOP3.LUT R4, R20, 0x3, RZ, 0xc0, !PT ;  /* 0x0000000314047812 */ /* 0x000fc800078ec0ff */
[----:B------:R-:W2:Y:S01]  /*1c00*/  LDS R2, [R9] ;  /* 0x0000000009027984 */ /* 0x000ea20000000800 */
[----:B------:R-:W-:Y:S01]  /*1c10*/  ISETP.NE.AND P0, PT, R4, 0x1, PT ;  /* 0x000000010400780c */ /* 0x000fe20003f05270 */
[----:B--2--5:R-:W-:-:S12]  /*1c20*/  FFMA R5, R2, R7, R5 ;  /* 0x0000000702057223 */ /* 0x024fd80000000005 */
[----:B------:R-:W-:Y:S05]  /*1c30*/  @!P0 BRA `(.L_x_23) ;  /* 0x00000000001c8947 */ /* 0x000fea0003800000 */
[----:B------:R-:W-:Y:S01]  /*1c40*/  ISETP.NE.AND P0, PT, R4, 0x2, PT ;  /* 0x000000020400780c */ /* 0x000fe20003f05270 */
[----:B------:R-:W0:Y:S04]  /*1c50*/  LDS R2, [R9+0x4] ;  /* 0x0000040009027984 */ /* 0x000e280000000800 */
[----:B------:R-:W0:Y:S08]  /*1c60*/  LDL R4, [R6+0x4] ;  /* 0x0000040006047983 */ /* 0x000e300000100800 */
[----:B------:R-:W2:Y:S04]  /*1c70*/  @P0 LDL R7, [R6+0x8] ;  /* 0x0000080006070983 */ /* 0x000ea80000100800 */
[----:B-1----:R-:W2:Y:S01]  /*1c80*/  @P0 LDS R8, [R9+0x8] ;  /* 0x0000080009080984 */ /* 0x002ea20000000800 */
[----:B0-----:R-:W-:-:S04]  /*1c90*/  FFMA R5, R2, R4, R5 ;  /* 0x0000000402057223 */ /* 0x001fc80000000005 */
[----:B--2---:R-:W-:-:S07]  /*1ca0*/  @P0 FFMA R5, R8, R7, R5 ;  /* 0x0000000708050223 */ /* 0x004fce0000000005 */
.L_x_23:
[----:B-----5:R0:W-:Y:S02]  /*1cb0*/  STL [R24], R5 ;  /* 0x0000000518007387 */ /* 0x0201e40000100800 */
.L_x_20:
[----:B------:R-:W-:-:S04]  /*1cc0*/  IADD3 R25, PT, PT, R25, 0x1, RZ ;  /* 0x0000000119197810 */ /* 0x000fc80007ffe0ff */
[----:B------:R-:W-:-:S13]  /*1cd0*/  ISETP.GE.AND P0, PT, R25, UR12, PT ;  /* 0x0000000c19007c0c */ /* 0x000fda000bf06270 */
[----:B------:R-:W-:Y:S05]  /*1ce0*/  @!P0 BRA `(.L_x_26) ;  /* 0xfffffff800388947 */ /* 0x000fea000383ffff */
.L_x_19:
[----:B------:R-:W5:Y:S01]  /*1cf0*/  LDCU UR6, c[0x0][0x398] ;  /* 0x00007300ff0677ac */ /* 0x000f620008000800 */
[----:B------:R-:W-:Y:S02]  /*1d00*/  IADD3 R27, PT, PT, R27, 0x10, RZ ;  /* 0x000000101b1b7810 */ /* 0x000fe40007ffe0ff */
[----:B------:R-:W-:Y:S01]  /*1d10*/  IADD3 R29, PT, PT, R29, 0x1, RZ ;  /* 0x000000011d1d7810 */ /* 0x000fe20007ffe0ff */
[----:B-----5:R-:W-:Y:S01]  /*1d20*/  IMAD.U32 R3, RZ, RZ, UR6 ;  /* 0x00000006ff037e24 */ /* 0x020fe2000f8e00ff */
[----:B------:R-:W-:Y:S04]  /*1d30*/  BAR.SYNC.DEFER_BLOCKING 0x0 ;  /* 0x0000000000007b1d */ /* 0x000fe80000010000 */
[----:B------:R-:W-:-:S13]  /*1d40*/  ISETP.GE.AND P0, PT, R27, R3, PT ;  /* 0x000000031b00720c */ /* 0x000fda0003f06270 */
[----:B------:R-:W-:Y:S05]  /*1d50*/  @!P0 BRA `(.L_x_27) ;  /* 0xffffffe400148947 */ /* 0x000fea000383ffff */
[----:B------:R-:W-:-:S09]  /*1d60*/  UISETP.GE.AND UP0, UPT, UR12, 0x1, UPT ;  /* 0x000000010c00788c */ /* 0x000fd2000bf06270 */
[----:B------:R-:W-:Y:S05]  /*1d70*/  BRA.U !UP0, `(.L_x_28) ;  /* 0x0000001108387547 */ /* 0x000fea000b800000 */
[----:B------:R-:W-:Y:S01]  /*1d80*/  UIMAD UR6, UR4, -0x10, UR9 ;  /* 0xfffffff0040678a4 */ /* 0x000fe2000f8e0209 */
[----:B------:R-:W-:Y:S01]  /*1d90*/  HFMA2 R0, -RZ, RZ, 0, 0 ;  /* 0x00000000ff007431 */ /* 0x000fe200000001ff */
[----:B------:R-:W-:Y:S02]  /*1da0*/  ULOP3.LUT UR12, UR9, 0x3, URZ, 0xc0, !UPT ;  /* 0x00000003090c7892 */ /* 0x000fe4000f8ec0ff */
[----:B------:R-:W-:-:S04]  /*1db0*/  UIADD3 UR7, UPT, UPT, UR6, -0x1, URZ ;  /* 0xffffffff06077890 */ /* 0x000fc8000fffe0ff */
[----:B------:R-:W-:-:S09]  /*1dc0*/  UISETP.GE.U32.AND UP0, UPT, UR7, 0x3, UPT ;  /* 0x000000030700788c */ /* 0x000fd2000bf06070 */
[----:B------:R-:W-:Y:S05]  /*1dd0*/  BRA.U !UP0, `(.L_x_29) ;  /* 0x0000000d08a47547 */ /* 0x000fea000b800000 */
[----:B------:R-:W-:Y:S01]  /*1de0*/  UIADD3 UR6, UPT, UPT, -UR12, UR6, URZ ;  /* 0x000000060c067290 */ /* 0x000fe2000fffe1ff */
[----:B012---:R-:W-:-:S03]  /*1df0*/  IMAD.MOV.U32 R11, RZ, RZ, RZ ;  /* 0x000000ffff0b7224 */ /* 0x007fc600078e00ff */
[----:B------:R-:W-:Y:S02]  /*1e00*/  UISETP.GT.AND UP0, UPT, UR6, URZ, UPT ;  /* 0x000000ff0600728c */ /* 0x000fe4000bf04270 */
[----:B------:R-:W-:-:S07]  /*1e10*/  MOV R0, UR6 ;  /* 0x0000000600007c02 */ /* 0x000fce0008000f00 */
[----:B------:R-:W-:Y:S05]  /*1e20*/  BRA.U !UP0, `(.L_x_30) ;  /* 0x0000000d080c7547 */ /* 0x000fea000b800000 */
[----:B---3--:R-:W-:Y:S02]  /*1e30*/  IADD3 R2, PT, PT, R0, -R11, RZ ;  /* 0x8000000b00027210 */ /* 0x008fe40007ffe0ff */
[----:B------:R-:W-:Y:S02]  /*1e40*/  PLOP3.LUT P0, PT, PT, PT, PT, 0x80, 0x8 ;  /* 0x000000000008781c */ /* 0x000fe40003f0f070 */
[----:B------:R-:W-:-:S13]  /*1e50*/  ISETP.GT.AND P1, PT, R2, 0xc, PT ;  /* 0x0000000c0200780c */ /* 0x000fda0003f24270 */
[----:B------:R-:W-:Y:S05]  /*1e60*/  @!P1 BRA `(.L_x_31) ;  /* 0x0000000400f49947 */ /* 0x000fea0003800000 */
[----:B------:R-:W0:Y:S01]  /*1e70*/  LDC R3, c[0x0][0x398] ;  /* 0x0000e600ff037b82 */ /* 0x000e220000000800 */
[----:B------:R-:W-:Y:S01]  /*1e80*/  PLOP3.LUT P0, PT, PT, PT, PT, 0x8, 0x80 ;  /* 0x000000000080781c */ /* 0x000fe20003f0e170 */
[----:B------:R-:W-:-:S12]  /*1e90*/  VIADD R2, R0, 0xfffffff4 ;  /* 0xfffffff400027836 */ /* 0x000fd80000000000 */
.L_x_32:
[C---:B----4-:R-:W-:Y:S02]  /*1ea0*/  IADD3 R12, PT, PT, R11.reuse, UR8, RZ ;  /* 0x000000080b0c7c10 */ /* 0x050fe4000fffe0ff */
[----:B------:R-:W-:Y:S02]  /*1eb0*/  LEA R9, R11, R1, 0x2 ;  /* 0x000000010b097211 */ /* 0x000fe400078e10ff */
[CC--:B0-----:R-:W-:Y:S01]  /*1ec0*/  ISETP.GE.AND P1, PT, R12.reuse, R3.reuse, PT ;  /* 0x000000030c00720c */ /* 0x0c1fe20003f26270 */
[C---:B------:R-:W-:Y:S01]  /*1ed0*/  VIADD R16, R12.reuse, 0x1 ;  /* 0x000000010c107836 */ /* 0x040fe20000000000 */
[C---:B------:R-:W-:Y:S02]  /*1ee0*/  IADD3 R10, PT, PT, R12.reuse, 0x2, RZ ;  /* 0x000000020c0a7810 */ /* 0x040fe40007ffe0ff */
[----:B------:R-:W-:Y:S02]  /*1ef0*/  IADD3 R6, PT, PT, R12, 0x3, RZ ;  /* 0x000000030c067810 */ /* 0x000fe40007ffe0ff */
[----:B------:R-:W-:-:S02]  /*1f00*/  ISETP.GE.AND P3, PT, R16, R3, PT ;  /* 0x000000031000720c */ /* 0x000fc40003f66270 */
[-C--:B------:R-:W-:Y:S02]  /*1f10*/  ISETP.GE.AND P6, PT, R10, R3.reuse, PT ;  /* 0x000000030a00720c */ /* 0x080fe40003fc6270 */
[----:B------:R-:W-:-:S03]  /*1f20*/  ISETP.GE.AND P5, PT, R6, R3, PT ;  /* 0x000000030600720c */ /* 0x000fc60003fa6270 */
[----:B------:R-:W2:Y:S01]  /*1f30*/  @!P1 LDL R23, [R9] ;  /* 0x0000000009179983 */ /* 0x000ea20000100800 */
[----:B------:R-:W-:Y:S01]  /*1f40*/  VIADD R4, R11, 0x4 ;  /* 0x000000040b047836 */ /* 0x000fe20000000000 */
[----:B------:R-:W0:Y:S04]  /*1f50*/  @!P1 LDC.64 R14, c[0x0][0x380] ;  /* 0x0000e000ff0e9b82 */ /* 0x000e280000000a00 */
[----:B------:R-:W3:Y:S04]  /*1f60*/  @!P3 LDL R7, [R9+0x4] ;  /* 0x000004000907b983 */ /* 0x000ee80000100800 */
[----:B------:R-:W4:Y:S01]  /*1f70*/  @!P6 LDL R31, [R9+0x8] ;  /* 0x00000800091fe983 */ /* 0x000f220000100800 */
[----:B------:R-:W-:Y:S01]  /*1f80*/  @!P3 IMAD R33, R16, R3, R26 ;  /* 0x000000031021b224 */ /* 0x000fe200078e021a */
[----:B------:R-:W1:Y:S02]  /*1f90*/  @!P6 LDC.64 R28, c[0x0][0x380] ;  /* 0x0000e000ff1ceb82 */ /* 0x000e640000000a00 */
[----:B------:R5:W4:Y:S01]  /*1fa0*/  @!P5 LDL R25, [R9+0xc] ;  /* 0x00000c000919d983 */ /* 0x000b220000100800 */
[----:B------:R-:W-:-:S02]  /*1fb0*/  IADD3 R8, PT, PT, R4, UR8, RZ ;  /* 0x0000000804087c10 */ /* 0x000fc4000fffe0ff */
[----:B------:R-:W-:Y:S02]  /*1fc0*/  LEA R19, R4, R1, 0x2 ;  /* 0x0000000104137211 */ /* 0x000fe400078e10ff */
[-C--:B------:R-:W-:Y:S01]  /*1fd0*/  ISETP.GE.AND P2, PT, R8, R3.reuse, PT ;  /* 0x000000030800720c */ /* 0x080fe20003f46270 */
[----:B------:R-:W1:Y:S08]  /*1fe0*/  @!P3 LDC.64 R4, c[0x0][0x380] ;  /* 0x0000e000ff04bb82 */ /* 0x000e700000000a00 */
[----:B------:R-:W1:Y:S01]  /*1ff0*/  @!P5 LDC.64 R16, c[0x0][0x380] ;  /* 0x0000e000ff10db82 */ /* 0x000e620000000a00 */
[----:B------:R-:W-:-:S03]  /*2000*/  @!P1 IMAD R35, R12, R3, R26 ;  /* 0x000000030c239224 */ /* 0x000fc600078e021a */
[----:B------:R-:W4:Y:S01]  /*2010*/  @!P2 LDL R13, [R19] ;  /* 0x00000000130da983 */ /* 0x000f220000100800 */
[----:B-----5:R-:W-:Y:S01]  /*2020*/  @!P5 IMAD R9, R6, R3, R26 ;  /* 0x000000030609d224 */ /* 0x020fe200078e021a */
[----:B------:R-:W-:Y:S01]  /*2030*/  IADD3 R6, PT, PT, R11, 0x8, RZ ;  /* 0x000000080b067810 */ /* 0x000fe20007ffe0ff */
[----:B0-----:R-:W-:Y:S01]  /*2040*/  @!P1 IMAD.WIDE R34, R35, 0x4, R14 ;  /* 0x0000000423229825 */ /* 0x001fe200078e020e */
[----:B------:R-:W-:-:S03]  /*2050*/  IADD3 R14, PT, PT, R8, 0x2, RZ ;  /* 0x00000002080e7810 */ /* 0x000fc60007ffe0ff */
[----:B------:R-:W-:Y:S01]  /*2060*/  VIADD R12, R8, 0x1 ;  /* 0x00000001080c7836 */ /* 0x000fe20000000000 */
[----:B------:R-:W-:Y:S01]  /*2070*/  ISETP.GE.AND P4, PT, R14, R3, PT ;  /* 0x000000030e00720c */ /* 0x000fe20003f86270 */
[----:B------:R-:W-:Y:S02]  /*2080*/  VIADD R24, R6, UR8 ;  /* 0x0000000806187c36 */ /* 0x000fe40008000000 */
[----:B-1----:R-:W-:-:S04]  /*2090*/  @!P3 IMAD.WIDE R32, R33, 0x4, R4 ;  /* 0x000000042120b825 */ /* 0x002fc800078e0204 */
[----:B------:R-:W-:Y:S01]  /*20a0*/  @!P6 IMAD R5, R10, R3, R26 ;  /* 0x000000030a05e224 */ /* 0x000fe200078e021a */
[----:B------:R-:W-:-:S03]  /*20b0*/  IADD3 R4, PT, PT, R8, 0x3, RZ ;  /* 0x0000000308047810 */ /* 0x000fc60007ffe0ff */
[----:B------:R-:W-:Y:S01]  /*20c0*/  @!P6 IMAD.WIDE R28, R5, 0x4, R28 ;  /* 0x00000004051ce825 */ /* 0x000fe200078e021c */
[----:B------:R-:W-:-:S03]  /*20d0*/  IADD3 R10, PT, PT, R24, 0x1, RZ ;  /* 0x00000001180a7810 */ /* 0x000fc60007ffe0ff */
[----:B------:R-:W-:-:S04]  /*20e0*/  @!P5 IMAD.WIDE R16, R9, 0x4, R16 ;  /* 0x000000040910d825 */ /* 0x000fc800078e0210 */
[----:B------:R-:W-:Y:S01]  /*20f0*/  IMAD R5, R6, 0x4, R1 ;  /* 0x0000000406057824 */ /* 0x000fe200078e0201 */
[----:B--2---:R-:W-:Y:S01]  /*2100*/  @!P1 STG.E desc[UR10][R34.64], R23 ;  /* 0x0000001722009986 */ /* 0x004fe2000c10190a */
[----:B------:R-:W-:-:S03]  /*2110*/  ISETP.GE.AND P1, PT, R12, R3, PT ;  /* 0x000000030c00720c */ /* 0x000fc60003f26270 */
[----:B---3--:R0:W-:Y:S01]  /*2120*/  @!P3 STG.E desc[UR10][R32.64], R7 ;  /* 0x000000072000b986 */ /* 0x0081e2000c10190a */
[----:B------:R-:W-:-:S03]  /*2130*/  ISETP.GE.AND P3, PT, R4, R3, PT ;  /* 0x000000030400720c */ /* 0x000fc60003f66270 */
[----:B----4-:R1:W-:Y:S01]  /*2140*/  @!P6 STG.E desc[UR10][R28.64], R31 ;  /* 0x0000001f1c00e986 */ /* 0x0103e2000c10190a */
[----:B------:R-:W-:-:S03]  /*2150*/  ISETP.GE.AND P6, PT, R24, R3, PT ;  /* 0x000000031800720c */ /* 0x000fc60003fc6270 */
[----:B------:R2:W-:Y:S01]  /*2160*/  @!P5 STG.E desc[UR10][R16.64], R25 ;  /* 0x000000191000d986 */ /* 0x0005e2000c10190a */
[----:B------:R-:W-:-:S03]  /*2170*/  ISETP.GE.AND P5, PT, R10, R3, PT ;  /* 0x000000030a00720c */ /* 0x000fc60003fa6270 */
[----:B------:R-:W3:Y:S01]  /*2180*/  @!P1 LDL R27, [R19+0x4] ;  /* 0x00000400131b9983 */ /* 0x000ee20000100800 */
[----:B0-----:R-:W0:Y:S03]  /*2190*/  @!P2 LDC.64 R6, c[0x0][0x380] ;  /* 0x0000e000ff06ab82 */ /* 0x001e260000000a00 */
[----:B------:R-:W4:Y:S04]  /*21a0*/  @!P4 LDL R23, [R19+0x8] ;  /* 0x000008001317c983 */ /* 0x000f280000100800 */
[----:B------:R-:W5:Y:S01]  /*21b0*/  @!P6 LDL R9, [R5] ;  /* 0x000000000509e983 */ /* 0x000f620000100800 */
[----:B-1----:R-:W1:Y:S03]  /*21c0*/  @!P1 LDC.64 R30, c[0x0][0x380] ;  /* 0x0000e000ff1e9b82 */ /* 0x002e660000000a00 */
[----:B------:R-:W5:Y:S04]  /*21d0*/  @!P3 LDL R19, [R19+0xc] ;  /* 0x00000c001313b983 */ /* 0x000f680000100800 */
[----:B------:R-:W5:Y:S01]  /*21e0*/  @!P5 LDL R15, [R5+0x4] ;  /* 0x00000400050fd983 */ /* 0x000f620000100800 */
[----:B------:R-:W-:-:S02]  /*21f0*/  @!P2 IMAD R29, R8, R3, R26 ;  /* 0x00000003081da224 */ /* 0x000fc400078e021a */
[----:B--2---:R-:W-:Y:S02]  /*2200*/  @!P1 IMAD R17, R12, R3, R26 ;  /* 0x000000030c119224 */ /* 0x004fe400078e021a */
[----:B0-----:R-:W-:Y:S02]  /*2210*/  @!P2 IMAD.WIDE R6, R29, 0x4, R6 ;  /* 0x000000041d06a825 */ /* 0x001fe400078e0206 */
[----:B------:R-:W0:Y:S01]  /*2220*/  @!P4 LDC.64 R28, c[0x0][0x380] ;  /* 0x0000e000ff1ccb82 */ /* 0x000e220000000a00 */
[----:B------:R-:W-:Y:S02]  /*2230*/  IADD3 R8, PT, PT, R24, 0x2, RZ ;  /* 0x0000000218087810 */ /* 0x000fe40007ffe0ff */
[----:B------:R2:W-:Y:S01]  /*2240*/  @!P2 STG.E desc[UR10][R6.64], R13 ;  /* 0x0000000d0600a986 */ /* 0x0005e2000c10190a */
[----:B-1----:R-:W-:-:S04]  /*2250*/  @!P1 IMAD.WIDE R30, R17, 0x4, R30 ;  /* 0x00000004111e9825 */ /* 0x002fc800078e021e */
[----:B------:R-:W1:Y:S01]  /*2260*/  @!P3 LDC.64 R16, c[0x0][0x380] ;  /* 0x0000e000ff10bb82 */ /* 0x000e620000000a00 */
[----:B------:R-:W-:-:S07]  /*2270*/  ISETP.GE.AND P2, PT, R8, R3, PT ;  /* 0x000000030800720c */ /* 0x000fce0003f46270 */
[----:B--2---:R-:W2:Y:S08]  /*2280*/  @!P6 LDC.64 R6, c[0x0][0x380] ;  /* 0x0000e000ff06eb82 */ /* 0x004eb00000000a00 */
[----:B------:R-:W2:Y:S01]  /*2290*/  @!P5 LDC.64 R12, c[0x0][0x380] ;  /* 0x0000e000ff0cdb82 */ /* 0x000ea20000000a00 */
[----:B------:R-:W-:Y:S01]  /*22a0*/  @!P4 IMAD R25, R14, R3, R26 ;  /* 0x000000030e19c224 */ /* 0x000fe200078e021a */
[----:B------:R-:W-:-:S03]  /*22b0*/  IADD3 R18, PT, PT, R11, 0xc, RZ ;  /* 0x0000000c0b127810 */ /* 0x000fc60007ffe0ff */
[----:B0-----:R-:W-:Y:S02]  /*22c0*/  @!P4 IMAD.WIDE R28, R25, 0x4, R28 ;  /* 0x00000004191cc825 */ /* 0x001fe400078e021c */
[----:B------:R-:W5:Y:S02]  /*22d0*/  @!P2 LDL R25, [R5+0x8] ;  /* 0x000008000519a983 */ /* 0x000f640000100800 */
[-CC-:B------:R-:W-:Y:S02]  /*22e0*/  @!P3 IMAD R35, R4, R3.reuse, R26.reuse ;  /* 0x000000030423b224 */ /* 0x180fe400078e021a */
[-CC-:B------:R-:W-:Y:S02]  /*22f0*/  @!P6 IMAD R37, R24, R3.reuse, R26.reuse ;  /* 0x000000031825e224 */ /* 0x180fe400078e021a */
[----:B------:R-:W-:Y:S02]  /*2300*/  @!P5 IMAD R33, R10, R3, R26 ;  /* 0x000000030a21d224 */ /* 0x000fe400078e021a */
[----:B------:R-:W-:Y:S01]  /*2310*/  VIADD R14, R18, UR8 ;  /* 0x00000008120e7c36 */ /* 0x000fe20008000000 */
[----:B------:R-:W-:Y:S01]  /*2320*/  IADD3 R24, PT, PT, R24, 0x3, RZ ;  /* 0x0000000318187810 */ /* 0x000fe20007ffe0ff */
[----:B-1----:R-:W-:-:S04]  /*2330*/  @!P3 IMAD.WIDE R16, R35, 0x4, R16 ;  /* 0x000000042310b825 */ /* 0x002fc800078e0210 */
[----:B--2---:R-:W-:Y:S01]  /*2340*/  @!P6 IMAD.WIDE R6, R37, 0x4, R6 ;  /* 0x000000042506e825 */ /* 0x004fe200078e0206 */
[----:B------:R-:W-:-:S03]  /*2350*/  IADD3 R10, PT, PT, R14, 0x3, RZ ;  /* 0x000000030e0a7810 */ /* 0x000fc60007ffe0ff */
[----:B------:R-:W-:-:S04]  /*2360*/  @!P5 IMAD.WIDE R12, R33, 0x4, R12 ;  /* 0x00000004210cd825 */ /* 0x000fc800078e020c */
[----:B------:R-:W-:Y:S01]  /*2370*/  VIADD R4, R14, 0x2 ;  /* 0x000000020e047836 */ /* 0x000fe20000000000 */
[----:B---3--:R-:W-:Y:S01]  /*2380*/  @!P1 STG.E desc[UR10][R30.64], R27 ;  /* 0x0000001b1e009986 */ /* 0x008fe2000c10190a */
[----:B------:R-:W-:-:S03]  /*2390*/  ISETP.GE.AND P1, PT, R24, R3, PT ;  /* 0x000000031800720c */ /* 0x000fc60003f26270 */
[----:B----4-:R0:W-:Y:S04]  /*23a0*/  @!P4 STG.E desc[UR10][R28.64], R23 ;  /* 0x000000171c00c986 */ /* 0x0101e8000c10190a */
[----:B-----5:R1:W-:Y:S01]  /*23b0*/  @!P3 STG.E desc[UR10][R16.64], R19 ;  /* 0x000000131000b986 */ /* 0x0203e2000c10190a */
[CC--:B------:R-:W-:Y:S02]  /*23c0*/  ISETP.GE.AND P3, PT, R14.reuse, R3.reuse, PT ;  /* 0x000000030e00720c */ /* 0x0c0fe40003f66270 */
[----:B0-----:R-:W-:Y:S01]  /*23d0*/  IADD3 R28, PT, PT, R14, 0x1, RZ ;  /* 0x000000010e1c7810 */ /* 0x001fe20007ffe0ff */
[----:B------:R0:W-:Y:S01]  /*23e0*/  @!P6 STG.E desc[UR10][R6.64], R9 ;  /* 0x000000090600e986 */ /* 0x0001e2000c10190a */
[-C--:B------:R-:W-:Y:S02]  /*23f0*/  ISETP.GE.AND P6, PT, R10, R3.reuse, PT ;  /* 0x000000030a00720c */ /* 0x080fe40003fc6270 */
[-C--:B------:R-:W-:Y:S01]  /*2400*/  ISETP.GE.AND P4, PT, R28, R3.reuse, PT ;  /* 0x000000031c00720c */ /* 0x080fe20003f86270 */
[----:B------:R2:W-:Y:S01]  /*2410*/  @!P5 STG.E desc[UR10][R12.64], R15 ;  /* 0x0000000f0c00d986 */ /* 0x0005e2000c10190a */
[----:B------:R-:W-:-:S02]  /*2420*/  ISETP.GE.AND P5, PT, R4, R3, PT ;  /* 0x000000030400720c */ /* 0x000fc40003fa6270 */
[----:B------:R-:W-:Y:S01]  /*2430*/  LEA R27, R18, R1, 0x2 ;  /* 0x00000001121b7211 */ /* 0x000fe200078e10ff */
[----:B------:R-:W3:Y:S04]  /*2440*/  @!P1 LDL R5, [R5+0xc] ;  /* 0x00000c0005059983 */ /* 0x000ee80000100800 */
[----:B-1----:R-:W4:Y:S01]  /*2450*/  @!P3 LDL R19, [R27] ;  /* 0x000000001b13b983 */ /* 0x002f220000100800 */
[----:B0-----:R-:W0:Y:S03]  /*2460*/  @!P2 LDC.64 R6, c[0x0][0x380] ;  /* 0x0000e000ff06ab82 */ /* 0x001e260000000a00 */
[----:B------:R-:W5:Y:S04]  /*2470*/  @!P4 LDL R23, [R27+0x4] ;  /* 0x000004001b17c983 */ /* 0x000f680000100800 */
[----:B------:R-:W5:Y:S01]  /*2480*/  @!P5 LDL R18, [R27+0x8] ;  /* 0x000008001b12d983 */ /* 0x000f620000100800 */
[-CC-:B------:R-:W-:Y:S01]  /*2490*/  @!P2 IMAD R17, R8, R3.reuse, R26.reuse ;  /* 0x000000030811a224 */ /* 0x180fe200078e021a */
[----:B--2---:R-:W1:Y:S02]  /*24a0*/  @!P4 LDC.64 R12, c[0x0][0x380] ;  /* 0x0000e000ff0ccb82 */ /* 0x004e640000000a00 */
[----:B------:R2:W5:Y:S01]  /*24b0*/  @!P6 LDL R20, [R27+0xc] ;  /* 0x00000c001b14e983 */ /* 0x0005620000100800 */
[----:B------:R-:W-:-:S02]  /*24c0*/  @!P1 IMAD R15, R24, R3, R26 ;  /* 0x00000003180f9224 */ /* 0x000fc400078e021a */
[----:B------:R-:W-:-:S03]  /*24d0*/  @!P3 IMAD R29, R14, R3, R26 ;  /* 0x000000030e1db224 */ /* 0x000fc600078e021a */
[----:B------:R-:W1:Y:S01]  /*24e0*/  @!P3 LDC.64 R8, c[0x0][0x380] ;  /* 0x0000e000ff08bb82 */ /* 0x000e620000000a00 */
[----:B0-----:R-:W-:-:S07]  /*24f0*/  @!P2 IMAD.WIDE R16, R17, 0x4, R6 ;  /* 0x000000041110a825 */ /* 0x001fce00078e0206 */
[----:B------:R-:W0:Y:S01]  /*2500*/  @!P1 LDC.64 R6, c[0x0][0x380] ;  /* 0x0000e000ff069b82 */ /* 0x000e220000000a00 */
[----:B------:R2:W-:Y:S07]  /*2510*/  @!P2 STG.E desc[UR10][R16.64], R25 ;  /* 0x000000191000a986 */ /* 0x0005ee000c10190a */
[----:B--2---:R-:W2:Y:S01]  /*2520*/  @!P6 LDC.64 R16, c[0x0][0x380] ;  /* 0x0000e000ff10eb82 */ /* 0x004ea20000000a00 */
[----:B0-----:R-:W-:-:S07]  /*2530*/  @!P1 IMAD.WIDE R6, R15, 0x4, R6 ;  /* 0x000000040f069825 */ /* 0x001fce00078e0206 */
[----:B------:R-:W0:Y:S01]  /*2540*/  @!P5 LDC.64 R14, c[0x0][0x380] ;  /* 0x0000e000ff0edb82 */ /* 0x000e220000000a00 */
[-CC-:B------:R-:W-:Y:S02]  /*2550*/  @!P4 IMAD R31, R28, R3.reuse, R26.reuse ;  /* 0x000000031c1fc224 */ /* 0x180fe400078e021a */
[-CC-:B------:R-:W-:Y:S02]  /*2560*/  @!P5 IMAD R25, R4, R3.reuse, R26.reuse ;  /* 0x000000030419d224 */ /* 0x180fe400078e021a */
[----:B------:R-:W-:Y:S02]  /*2570*/  @!P6 IMAD R27, R10, R3, R26 ;  /* 0x000000030a1be224 */ /* 0x000fe400078e021a */
[----:B-1----:R-:W-:-:S04]  /*2580*/  @!P3 IMAD.WIDE R8, R29, 0x4, R8 ;  /* 0x000000041d08b825 */ /* 0x002fc800078e0208 */
[----:B------:R-:W-:-:S04]  /*2590*/  @!P4 IMAD.WIDE R12, R31, 0x4, R12 ;  /* 0x000000041f0cc825 */ /* 0x000fc800078e020c */
[----:B--2---:R-:W-:-:S04]  /*25a0*/  @!P6 IMAD.WIDE R16, R27, 0x4, R16 ;  /* 0x000000041b10e825 */ /* 0x004fc800078e0210 */
[----:B0-----:R-:W-:-:S04]  /*25b0*/  @!P5 IMAD.WIDE R14, R25, 0x4, R14 ;  /* 0x00000004190ed825 */ /* 0x001fc800078e020e */
[----:B------:R-:W-:Y:S01]  /*25c0*/  VIADD R11, R11, 0x10 ;  /* 0x000000100b0b7836 */ /* 0x000fe20000000000 */
[----:B---3--:R1:W-:Y:S04]  /*25d0*/  @!P1 STG.E desc[UR10][R6.64], R5 ;  /* 0x0000000506009986 */ /* 0x0083e8000c10190a */
[----:B----4-:R1:W-:Y:S04]  /*25e0*/  @!P3 STG.E desc[UR10][R8.64], R19 ;  /* 0x000000130800b986 */ /* 0x0103e8000c10190a */
[----:B-----5:R1:W-:Y:S04]  /*25f0*/  @!P4 STG.E desc[UR10][R12.64], R23 ;  /* 0x000000170c00c986 */ /* 0x0203e8000c10190a */
[----:B------:R1:W-:Y:S04]  /*2600*/  @!P5 STG.E desc[UR10][R14.64], R18 ;  /* 0x000000120e00d986 */ /* 0x0003e8000c10190a */
[----:B------:R1:W-:Y:S01]  /*2610*/  @!P6 STG.E desc[UR10][R16.64], R20 ;  /* 0x000000141000e986 */ /* 0x0003e2000c10190a */
[----:B------:R-:W-:-:S13]  /*2620*/  ISETP.GE.AND P1, PT, R11, R2, PT ;  /* 0x000000020b00720c */ /* 0x000fda0003f26270 */
[----:B-1----:R-:W-:Y:S05]  /*2630*/  @!P1 BRA `(.L_x_32) ;  /* 0xfffffff800189947 */ /* 0x002fea000383ffff */
.L_x_31:
[----:B------:R-:W-:-:S04]  /*2640*/  IADD3 R2, PT, PT, R0, -R11, RZ ;  /* 0x8000000b00027210 */ /* 0x000fc80007ffe0ff */
[----:B------:R-:W-:-:S13]  /*2650*/  ISETP.GT.AND P1, PT, R2, 0x4, PT ;  /* 0x000000040200780c */ /* 0x000fda0003f24270 */
[----:B------:R-:W-:Y:S05]  /*2660*/  @!P1 BRA `(.L_x_33) ;  /* 0x0000000000f49947 */ /* 0x000fea0003800000 */
[C---:B----4-:R-:W-:Y:S01]  /*2670*/  IADD3 R10, PT, PT, R11.reuse, UR8, RZ ;  /* 0x000000080b0a7c10 */ /* 0x050fe2000fffe0ff */
[----:B------:R-:W-:-:S03]  /*2680*/  IMAD R5, R11, 0x4, R1 ;  /* 0x000000040b057824 */ /* 0x000fc600078e0201 */
[----:B------:R-:W-:-:S13]  /*2690*/  ISETP.GE.AND P2, PT, R10, R3, PT ;  /* 0x000000030a00720c */ /* 0x000fda0003f46270 */
[----:B------:R-:W2:Y:S01]  /*26a0*/  @!P2 LDL R7, [R5] ;  /* 0x000000000507a983 */ /* 0x000ea20000100800 */
[----:B------:R-:W0:Y:S01]  /*26b0*/  @!P2 LDC.64 R14, c[0x0][0x380] ;  /* 0x0000e000ff0eab82 */ /* 0x000e220000000a00 */
[----:B------:R-:W-:Y:S01]  /*26c0*/  VIADD R2, R11, 0x4 ;  /* 0x000000040b027836 */ /* 0x000fe20000000000 */
[C---:B------:R-:W-:Y:S01]  /*26d0*/  IADD3 R8, PT, PT, R10.reuse, 0x1, RZ ;  /* 0x000000010a087810 */ /* 0x040fe20007ffe0ff */
[CC--:B------:R-:W-:Y:S01]  /*26e0*/  @!P2 IMAD R9, R10.reuse, R3.reuse, R26 ;  /* 0x000000030a09a224 */ /* 0x0c0fe200078e021a */
[----:B------:R-:W-:Y:S02]  /*26f0*/  IADD3 R12, PT, PT, R10, 0x2, RZ ;  /* 0x000000020a0c7810 */ /* 0x000fe40007ffe0ff */
[----:B------:R-:W-:Y:S02]  /*2700*/  ISETP.GE.AND P1, PT, R8, R3, PT ;  /* 0x000000030800720c */ /* 0x000fe40003f26270 */
[----:B------:R-:W-:Y:S02]  /*2710*/  IADD3 R24, PT, PT, R2, UR8, RZ ;  /* 0x0000000802187c10 */ /* 0x000fe4000fffe0ff */
[----:B------:R-:W-:-:S02]  /*2720*/  IADD3 R10, PT, PT, R10, 0x3, RZ ;  /* 0x000000030a0a7810 */ /* 0x000fc40007ffe0ff */
[-C--:B------:R-:W-:Y:S01]  /*2730*/  ISETP.GE.AND P0, PT, R12, R3.reuse, PT ;  /* 0x000000030c00720c */ /* 0x080fe20003f06270 */
[C---:B------:R-:W-:Y:S01]  /*2740*/  VIADD R4, R24.reuse, 0x1 ;  /* 0x0000000118047836 */ /* 0x040fe20000000000 */
[C---:B------:R-:W-:Y:S02]  /*2750*/  IADD3 R6, PT, PT, R24.reuse, 0x2, RZ ;  /* 0x0000000218067810 */ /* 0x040fe40007ffe0ff */
[C---:B------:R-:W-:Y:S01]  /*2760*/  IADD3 R18, PT, PT, R24.reuse, 0x3, RZ ;  /* 0x0000000318127810 */ /* 0x040fe20007ffe0ff */
[----:B0-----:R-:W-:Y:S01]  /*2770*/  @!P2 IMAD.WIDE R14, R9, 0x4, R14 ;  /* 0x00000004090ea825 */ /* 0x001fe200078e020e */
[-C--:B------:R-:W-:Y:S01]  /*2780*/  ISETP.GE.AND P3, PT, R24, R3.reuse, PT ;  /* 0x000000031800720c */ /* 0x080fe20003f66270 */
[----:B------:R-:W3:Y:S01]  /*2790*/  @!P1 LDL R27, [R5+0x4] ;  /* 0x00000400051b9983 */ /* 0x000ee20000100800 */
[-C--:B------:R-:W-:Y:S01]  /*27a0*/  ISETP.GE.AND P4, PT, R4, R3.reuse, PT ;  /* 0x000000030400720c */ /* 0x080fe20003f86270 */
[----:B------:R-:W-:Y:S01]  /*27b0*/  IMAD R13, R2, 0x4, R1 ;  /* 0x00000004020d7824 */ /* 0x000fe200078e0201 */
[----:B------:R-:W-:-:S03]  /*27c0*/  ISETP.GE.AND P5, PT, R6, R3, PT ;  /* 0x000000030600720c */ /* 0x000fc60003fa6270 */
[----:B------:R-:W4:Y:S01]  /*27d0*/  @!P0 LDL R25, [R5+0x8] ;  /* 0x0000080005198983 */ /* 0x000f220000100800 */
[-C--:B------:R-:W-:Y:S01]  /*27e0*/  ISETP.GE.AND P6, PT, R18, R3.reuse, PT ;  /* 0x000000031200720c */ /* 0x080fe20003fc6270 */
[----:B------:R-:W0:Y:S06]  /*27f0*/  @!P1 LDC.64 R30, c[0x0][0x380] ;  /* 0x0000e000ff1e9b82 */ /* 0x000e2c0000000a00 */
[----:B------:R-:W5:Y:S02]  /*2800*/  @!P4 LDL R19, [R13+0x4] ;  /* 0x000004000d13c983 */ /* 0x000f640000100800 */
[----:B------:R-:W1:Y:S02]  /*2810*/  @!P0 LDC.64 R28, c[0x0][0x380] ;  /* 0x0000e000ff1c8b82 */ /* 0x000e640000000a00 */
[----:B------:R-:W5:Y:S04]  /*2820*/  @!P5 LDL R20, [R13+0x8] ;  /* 0x000008000d14d983 */ /* 0x000f680000100800 */
[----:B------:R-:W5:Y:S01]  /*2830*/  @!P6 LDL R23, [R13+0xc] ;  /* 0x00000c000d17e983 */ /* 0x000f620000100800 */
[-C--:B------:R-:W-:Y:S01]  /*2840*/  @!P1 IMAD R9, R8, R3.reuse, R26 ;  /* 0x0000000308099224 */ /* 0x080fe200078e021a */
[----:B------:R-:W3:Y:S02]  /*2850*/  @!P3 LDC.64 R16, c[0x0][0x380] ;  /* 0x0000e000ff10bb82 */ /* 0x000ee40000000a00 */
[----:B--2---:R2:W-:Y:S01]  /*2860*/  @!P2 STG.E desc[UR10][R14.64], R7 ;  /* 0x000000070e00a986 */ /* 0x0045e2000c10190a */
[----:B------:R-:W-:-:S03]  /*2870*/  ISETP.GE.AND P2, PT, R10, R3, PT ;  /* 0x000000030a00720c */ /* 0x000fc60003f46270 */
[----:B--2---:R2:W5:Y:S01]  /*2880*/  @!P3 LDL R7, [R13] ;  /* 0x000000000d07b983 */ /* 0x0045620000100800 */
[----:B0-----:R-:W-:Y:S01]  /*2890*/  @!P1 IMAD.WIDE R30, R9, 0x4, R30 ;  /* 0x00000004091e9825 */ /* 0x001fe200078e021e */
[----:B------:R-:W0:Y:S08]  /*28a0*/  @!P4 LDC.64 R14, c[0x0][0x380] ;  /* 0x0000e000ff0ecb82 */ /* 0x000e300000000a00 */
[----:B------:R-:W5:Y:S01]  /*28b0*/  @!P2 LDL R5, [R5+0xc] ;  /* 0x00000c000505a983 */ /* 0x000f620000100800 */
[----:B------:R-:W3:Y:S01]  /*28c0*/  @!P2 LDC.64 R8, c[0x0][0x380] ;  /* 0x0000e000ff08ab82 */ /* 0x000ee20000000a00 */
[----:B------:R-:W-:-:S04]  /*28d0*/  @!P0 IMAD R11, R12, R3, R26 ;  /* 0x000000030c0b8224 */ /* 0x000fc800078e021a */
[----:B-1----:R-:W-:-:S03]  /*28e0*/  @!P0 IMAD.WIDE R28, R11, 0x4, R28 ;  /* 0x000000040b1c8825 */ /* 0x002fc600078e021c */
[----:B--2---:R-:W1:Y:S01]  /*28f0*/  @!P5 LDC.64 R12, c[0x0][0x380] ;  /* 0x0000e000ff0cdb82 */ /* 0x004e620000000a00 */
[----:B------:R-:W-:-:S04]  /*2900*/  @!P2 IMAD R11, R10, R3, R26 ;  /* 0x000000030a0ba224 */ /* 0x000fc800078e021a */
[----:B---3--:R-:W-:-:S03]  /*2910*/  @!P2 IMAD.WIDE R8, R11, 0x4, R8 ;  /* 0x000000040b08a825 */ /* 0x008fc600078e0208 */
[----:B------:R-:W2:Y:S01]  /*2920*/  @!P6 LDC.64 R10, c[0x0][0x380] ;  /* 0x0000e000ff0aeb82 */ /* 0x000ea20000000a00 */
[-C--:B------:R-:W-:Y:S01]  /*2930*/  @!P3 IMAD R33, R24, R3.reuse, R26 ;  /* 0x000000031821b224 */ /* 0x080fe200078e021a */
[----:B------:R3:W-:Y:S03]  /*2940*/  @!P1 STG.E desc[UR10][R30.64], R27 ;  /* 0x0000001b1e009986 */ /* 0x0007e6000c10190a */
[----:B------:R-:W-:Y:S01]  /*2950*/  @!P3 IMAD.WIDE R16, R33, 0x4, R16 ;  /* 0x000000042110b825 */ /* 0x000fe200078e0210 */
[----:B----4-:R2:W-:Y:S03]  /*2960*/  @!P0 STG.E desc[UR10][R28.64], R25 ;  /* 0x000000191c008986 */ /* 0x0105e6000c10190a */
[-CC-:B------:R-:W-:Y:S02]  /*2970*/  @!P6 IMAD R33, R18, R3.reuse, R26.reuse ;  /* 0x000000031221e224 */ /* 0x180fe400078e021a */
[----:B---3--:R-:W-:-:S02]  /*2980*/  @!P4 IMAD R27, R4, R3, R26 ;  /* 0x00000003041bc224 */ /* 0x008fc400078e021a */
[----:B------:R-:W-:Y:S02]  /*2990*/  @!P5 IMAD R31, R6, R3, R26 ;  /* 0x00000003061fd224 */ /* 0x000fe400078e021a */
[----:B0-----:R-:W-:-:S04]  /*29a0*/  @!P4 IMAD.WIDE R14, R27, 0x4, R14 ;  /* 0x000000041b0ec825 */ /* 0x001fc800078e020e */
[----:B-1----:R-:W-:-:S04]  /*29b0*/  @!P5 IMAD.WIDE R12, R31, 0x4, R12 ;  /* 0x000000041f0cd825 */ /* 0x002fc800078e020c */
[----:B--2---:R-:W-:Y:S01]  /*29c0*/  @!P6 IMAD.WIDE R24, R33, 0x4, R10 ;  /* 0x000000042118e825 */ /* 0x004fe200078e020a */
[----:B------:R-:W-:Y:S02]  /*29d0*/  PLOP3.LUT P0, PT, PT, PT, PT, 0x8, 0x80 ;  /* 0x000000000080781c */ /* 0x000fe40003f0e170 */
[----:B------:R-:W-:Y:S01]  /*29e0*/  IADD3 R11, PT, PT, R2, 0x4, RZ ;  /* 0x00000004020b7810 */ /* 0x000fe20007ffe0ff */
[----:B-----5:R0:W-:Y:S04]  /*29f0*/  @!P2 STG.E desc[UR10][R8.64], R5 ;  /* 0x000000050800a986 */ /* 0x0201e8000c10190a */
[----:B------:R0:W-:Y:S04]  /*2a00*/  @!P3 STG.E desc[UR10][R16.64], R7 ;  /* 0x000000071000b986 */ /* 0x0001e8000c10190a */
[----:B------:R0:W-:Y:S04]  /*2a10*/  @!P4 STG.E desc[UR10][R14.64], R19 ;  /* 0x000000130e00c986 */ /* 0x0001e8000c10190a */
[----:B------:R0:W-:Y:S04]  /*2a20*/  @!P5 STG.E desc[UR10][R12.64], R20 ;  /* 0x000000140c00d986 */ /* 0x0001e8000c10190a */
[----:B------:R0:W-:Y:S02]  /*2a30*/  @!P6 STG.E desc[UR10][R24.64], R23 ;  /* 0x000000171800e986 */ /* 0x0001e4000c10190a */
.L_x_33:
[----:B------:R-:W-:-:S13]  /*2a40*/  ISETP.EQ.AND P1, PT, R11, R0, PT ;  /* 0x000000000b00720c */ /* 0x000fda0003f22270 */
[----:B------:R-:W-:Y:S05]  /*2a50*/  @!P0 BRA P1, `(.L_x_29) ;  /* 0x0000000000848947 */ /* 0x000fea0000800000 */
.L_x_30:
[----:B------:R-:W1:Y:S02]  /*2a60*/  LDC R3, c[0x0][0x398] ;  /* 0x0000e600ff037b82 */ /* 0x000e640000000800 */
.L_x_34:
[C---:B----4-:R-:W-:Y:S01]  /*2a70*/  IADD3 R10, PT, PT, R11.reuse, UR8, RZ ;  /* 0x000000080b0a7c10 */ /* 0x050fe2000fffe0ff */
[----:B---3--:R-:W-:-:S03]  /*2a80*/  IMAD R2, R11, 0x4, R1 ;  /* 0x000000040b027824 */ /* 0x008fc600078e0201 */
[C---:B0-----:R-:W-:Y:S01]  /*2a90*/  IADD3 R16, PT, PT, R10.reuse, 0x2, RZ ;  /* 0x000000020a107810 */ /* 0x041fe20007ffe0ff */
[C---:B------:R-:W-:Y:S01]  /*2aa0*/  VIADD R14, R10.reuse, 0x1 ;  /* 0x000000010a0e7836 */ /* 0x040fe20000000000 */
[C---:B------:R-:W-:Y:S02]  /*2ab0*/  IADD3 R18, PT, PT, R10.reuse, 0x3, RZ ;  /* 0x000000030a127810 */ /* 0x040fe40007ffe0ff */
[-C--:B-1----:R-:W-:Y:S02]  /*2ac0*/  ISETP.GE.AND P0, PT, R10, R3.reuse, PT ;  /* 0x000000030a00720c */ /* 0x082fe40003f06270 */
[-C--:B------:R-:W-:Y:S02]  /*2ad0*/  ISETP.GE.AND P1, PT, R14, R3.reuse, PT ;  /* 0x000000030e00720c */ /* 0x080fe40003f26270 */
[-C--:B------:R-:W-:Y:S02]  /*2ae0*/  ISETP.GE.AND P2, PT, R16, R3.reuse, PT ;  /* 0x000000031000720c */ /* 0x080fe40003f46270 */
[----:B------:R-:W-:-:S07]  /*2af0*/  ISETP.GE.AND P3, PT, R18, R3, PT ;  /* 0x000000031200720c */ /* 0x000fce0003f66270 */
[----:B------:R-:W2:Y:S01]  /*2b00*/  @!P0 LDL R23, [R2] ;  /* 0x0000000002178983 */ /* 0x000ea20000100800 */
[----:B------:R-:W0:Y:S03]  /*2b10*/  @!P0 LDC.64 R6, c[0x0][0x380] ;  /* 0x0000e000ff068b82 */ /* 0x000e260000000a00 */
[----:B------:R-:W3:Y:S04]  /*2b20*/  @!P1 LDL R19, [R2+0x4] ;  /* 0x0000040002139983 */ /* 0x000ee80000100800 */
[----:B------:R-:W4:Y:S01]  /*2b30*/  @!P2 LDL R17, [R2+0x8] ;  /* 0x000008000211a983 */ /* 0x000f220000100800 */
[----:B------:R-:W1:Y:S03]  /*2b40*/  @!P1 LDC.64 R12, c[0x0][0x380] ;  /* 0x0000e000ff0c9b82 */ /* 0x000e660000000a00 */
[----:B------:R-:W5:Y:S01]  /*2b50*/  @!P3 LDL R15, [R2+0xc] ;  /* 0x00000c00020fb983 */ /* 0x000f620000100800 */
[-CC-:B------:R-:W-:Y:S01]  /*2b60*/  @!P0 IMAD R27, R10, R3.reuse, R26.reuse ;  /* 0x000000030a1b8224 */ /* 0x180fe200078e021a */
[----:B------:R-:W-:Y:S01]  /*2b70*/  IADD3 R11, PT, PT, R11, 0x4, RZ ;  /* 0x000000040b0b7810 */ /* 0x000fe20007ffe0ff */
[----:B------:R-:W-:-:S02]  /*2b80*/  @!P1 IMAD R29, R14, R3, R26 ;  /* 0x000000030e1d9224 */ /* 0x000fc400078e021a */
[----:B------:R-:W1:Y:S01]  /*2b90*/  @!P2 LDC.64 R8, c[0x0][0x380] ;  /* 0x0000e000ff08ab82 */ /* 0x000e620000000a00 */
[-CC-:B------:R-:W-:Y:S02]  /*2ba0*/  @!P2 IMAD R31, R16, R3.reuse, R26.reuse ;  /* 0x00000003101fa224 */ /* 0x180fe400078e021a */
[----:B------:R-:W-:-:S05]  /*2bb0*/  @!P3 IMAD R25, R18, R3, R26 ;  /* 0x000000031219b224 */ /* 0x000fca00078e021a */
[----:B------:R-:W1:Y:S01]  /*2bc0*/  @!P3 LDC.64 R4, c[0x0][0x380] ;  /* 0x0000e000ff04bb82 */ /* 0x000e620000000a00 */
[----:B0-----:R-:W-:-:S04]  /*2bd0*/  @!P0 IMAD.WIDE R6, R27, 0x4, R6 ;  /* 0x000000041b068825 */ /* 0x001fc800078e0206 */
[----:B-1----:R-:W-:-:S04]  /*2be0*/  @!P1 IMAD.WIDE R12, R29, 0x4, R12 ;  /* 0x000000041d0c9825 */ /* 0x002fc800078e020c */
[----:B------:R-:W-:-:S04]  /*2bf0*/  @!P2 IMAD.WIDE R8, R31, 0x4, R8 ;  /* 0x000000041f08a825 */ /* 0x000fc800078e0208 */
[----:B------:R-:W-:Y:S01]  /*2c00*/  @!P3 IMAD.WIDE R4, R25, 0x4, R4 ;  /* 0x000000041904b825 */ /* 0x000fe200078e0204 */
[----:B--2---:R0:W-:Y:S01]  /*2c10*/  @!P0 STG.E desc[UR10][R6.64], R23 ;  /* 0x0000001706008986 */ /* 0x0041e2000c10190a */
[----:B------:R-:W-:-:S03]  /*2c20*/  ISETP.NE.AND P0, PT, R11, R0, PT ;  /* 0x000000000b00720c */ /* 0x000fc60003f05270 */
[----:B---3--:R0:W-:Y:S04]  /*2c30*/  @!P1 STG.E desc[UR10][R12.64], R19 ;  /* 0x000000130c009986 */ /* 0x0081e8000c10190a */
[----:B----4-:R0:W-:Y:S04]  /*2c40*/  @!P2 STG.E desc[UR10][R8.64], R17 ;  /* 0x000000110800a986 */ /* 0x0101e8000c10190a */
[----:B-----5:R0:W-:Y:S02]  /*2c50*/  @!P3 STG.E desc[UR10][R4.64], R15 ;  /* 0x0000000f0400b986 */ /* 0x0201e4000c10190a */
[----:B------:R-:W-:Y:S05]  /*2c60*/  @P0 BRA `(.L_x_34) ;  /* 0xfffffffc00800947 */ /* 0x000fea000383ffff */
.L_x_29:
[----:B------:R-:W-:-:S09]  /*2c70*/  UISETP.NE.AND UP0, UPT, UR12, URZ, UPT ;  /* 0x000000ff0c00728c */ /* 0x000fd2000bf05270 */
[----:B------:R-:W-:Y:S05]  /*2c80*/  BRA.U !UP0, `(.L_x_28) ;  /* 0x0000000108747547 */ /* 0x000fea000b800000 */
[C---:B0-23--:R-:W-:Y:S01]  /*2c90*/  IADD3 R2, PT, PT, R0.reuse, UR8, RZ ;  /* 0x0000000800027c10 */ /* 0x04dfe2000fffe0ff */
[----:B------:R-:W-:Y:S01]  /*2ca0*/  UISETP.NE.AND UP0, UPT, UR12, 0x1, UPT ;  /* 0x000000010c00788c */ /* 0x000fe2000bf05270 */
[----:B------:R-:W-:Y:S02]  /*2cb0*/  IMAD R0, R0, 0x4, R1 ;  /* 0x0000000400007824 */ /* 0x000fe400078e0201 */
[----:B------:R-:W-:-:S13]  /*2cc0*/  ISETP.GE.AND P0, PT, R2, R3, PT ;  /* 0x000000030200720c */ /* 0x000fda0003f06270 */
[----:B------:R-:W-:Y:S05]  /*2cd0*/  @P0 BRA `(.L_x_35) ;  /* 0x0000000000140947 */ /* 0x000fea0003800000 */
[----:B------:R-:W2:Y:S01]  /*2ce0*/  LDL R7, [R0] ;  /* 0x0000000000077983 */ /* 0x000ea20000100800 */
[----:B------:R-:W0:Y:S01]  /*2cf0*/  LDC.64 R4, c[0x0][0x380] ;  /* 0x0000e000ff047b82 */ /* 0x000e220000000a00 */
[----:B------:R-:W-:-:S04]  /*2d00*/  IMAD R9, R2, R3, R26 ;  /* 0x0000000302097224 */ /* 0x000fc800078e021a */
[----:B0-----:R-:W-:-:S05]  /*2d10*/  IMAD.WIDE R4, R9, 0x4, R4 ;  /* 0x0000000409047825 */ /* 0x001fca00078e0204 */
[----:B--2---:R0:W-:Y:S02]  /*2d20*/  STG.E desc[UR10][R4.64], R7 ;  /* 0x0000000704007986 */ /* 0x0041e4000c10190a */
.L_x_35:
[----:B------:R-:W-:Y:S05]  /*2d30*/  BRA.U !UP0, `(.L_x_28) ;  /* 0x0000000108487547 */ /* 0x000fea000b800000 */
[----:B------:R-:W-:Y:S01]  /*2d40*/  IADD3 R6, PT, PT, R2, 0x1, RZ ;  /* 0x0000000102067810 */ /* 0x000fe20007ffe0ff */
[----:B------:R-:W-:-:S03]  /*2d50*/  UISETP.NE.AND UP0, UPT, UR12, 0x2, UPT ;  /* 0x000000020c00788c */ /* 0x000fc6000bf05270 */
[----:B------:R-:W-:-:S13]  /*2d60*/  ISETP.GE.AND P0, PT, R6, R3, PT ;  /* 0x000000030600720c */ /* 0x000fda0003f06270 */
[----:B------:R-:W-:Y:S05]  /*2d70*/  @P0 BRA `(.L_x_36) ;  /* 0x0000000000140947 */ /* 0x000fea0003800000 */
[----:B0-----:R-:W2:Y:S01]  /*2d80*/  LDL R7, [R0+0x4] ;  /* 0x0000040000077983 */ /* 0x001ea20000100800 */
[----:B------:R-:W0:Y:S01]  /*2d90*/  LDC.64 R4, c[0x0][0x380] ;  /* 0x0000e000ff047b82 */ /* 0x000e220000000a00 */
[----:B------:R-:W-:-:S04]  /*2da0*/  IMAD R9, R6, R3, R26 ;  /* 0x0000000306097224 */ /* 0x000fc800078e021a */
[----:B0-----:R-:W-:-:S05]  /*2db0*/  IMAD.WIDE R4, R9, 0x4, R4 ;  /* 0x0000000409047825 */ /* 0x001fca00078e0204 */
[----:B--2---:R2:W-:Y:S02]  /*2dc0*/  STG.E desc[UR10][R4.64], R7 ;  /* 0x0000000704007986 */ /* 0x0045e4000c10190a */
.L_x_36:
[----:B------:R-:W-:Y:S05]  /*2dd0*/  BRA.U !UP0, `(.L_x_28) ;  /* 0x0000000108207547 */ /* 0x000fea000b800000 */
[----:B------:R-:W-:-:S04]  /*2de0*/  IADD3 R2, PT, PT, R2, 0x2, RZ ;  /* 0x0000000202027810 */ /* 0x000fc80007ffe0ff */
[----:B------:R-:W-:-:S13]  /*2df0*/  ISETP.GE.AND P0, PT, R2, R3, PT ;  /* 0x000000030200720c */ /* 0x000fda0003f06270 */
[----:B------:R-:W-:Y:S05]  /*2e00*/  @P0 BRA `(.L_x_28) ;  /* 0x0000000000140947 */ /* 0x000fea0003800000 */
[----:B0-2---:R-:W2:Y:S01]  /*2e10*/  LDL R7, [R0+0x8] ;  /* 0x0000080000077983 */ /* 0x005ea20000100800 */
[----:B------:R-:W0:Y:S01]  /*2e20*/  LDC.64 R4, c[0x0][0x380] ;  /* 0x0000e000ff047b82 */ /* 0x000e220000000a00 */
[----:B------:R-:W-:-:S04]  /*2e30*/  IMAD R9, R2, R3, R26 ;  /* 0x0000000302097224 */ /* 0x000fc800078e021a */
[----:B0-----:R-:W-:-:S05]  /*2e40*/  IMAD.WIDE R4, R9, 0x4, R4 ;  /* 0x0000000409047825 */ /* 0x001fca00078e0204 */
[----:B--2---:R0:W-:Y:S02]  /*2e50*/  STG.E desc[UR10][R4.64], R7 ;  /* 0x0000000704007986 */ /* 0x0041e4000c10190a */
.L_x_28:
[----:B------:R-:W-:-:S13]  /*2e60*/  ISETP.LE.AND P0, PT, R3, UR5, PT ;  /* 0x0000000503007c0c */ /* 0x000fda000bf03270 */
[----:B------:R-:W-:Y:S05]  /*2e70*/  @P0 EXIT ;  /* 0x000000000000094d */ /* 0x000fea0003800000 */
[----:B------:R-:W-:Y:S01]  /*2e80*/  UIADD3 UR4, UPT, UPT, UR4, 0x1, URZ ;  /* 0x0000000104047890 */ /* 0x000fe2000fffe0ff */
[----:B------:R-:W-:Y:S11]  /*2e90*/  BRA `(.L_x_37) ;  /* 0xffffffd000907947 */ /* 0x000ff6000383ffff */
.L_x_38:
        /* <DEDUP_REMOVED lines=14> */
.L_x_74:


//--------------------- .text._Z20row_optimized_matmulPfPKfS1_i --------------------------
	.section	.text._Z20row_optimized_matmulPfPKfS1_i,"ax",@progbits
	.align	128
        .global         _Z20row_optimized_matmulPfPKfS1_i
        .type           _Z20row_optimized_matmulPfPKfS1_i,@function
        .size           _Z20row_optimized_matmulPfPKfS1_i,(.L_x_75 - _Z20row_optimized_matmulPfPKfS1_i)
        .other          _Z20row_optimized_matmulPfPKfS1_i,@"STO_CUDA_ENTRY STV_DEFAULT"
_Z20row_optimized_matmulPfPKfS1_i:
.text._Z20row_optimized_matmulPfPKfS1_i:
[----:B------:R-:W0:Y:S01]  /*0000*/  LDC R1, c[0x0][0x37c] ;  /* 0x0000df00ff017b82 */ /* 0x000e220000000800 */
[----:B------:R-:W1:Y:S07]  /*0010*/  S2R R3, SR_TID.X ;  /* 0x0000000000037919 */ /* 0x000e6e0000002100 */
[----:B------:R-:W1:Y:S01]  /*0020*/  S2UR UR4, SR_CTAID.X ;  /* 0x00000000000479c3 */ /* 0x000e620000002500 */
[----:B0-----:R-:W-:-:S05]  /*0030*/  VIADD R1, R1, 0xffffff80 ;  /* 0xffffff8001017836 */ /* 0x001fca0000000000 */
[----:B------:R-:W-:Y:S02]  /*0040*/  R2UR UR15, R1 ;  /* 0x00000000010f72ca */ /* 0x000fe400000e0000 */
[----:B------:R-:W1:Y:S08]  /*0050*/  LDC R0, c[0x0][0x360] ;  /* 0x0000d800ff007b82 */ /* 0x000e700000000800 */
[----:B------:R-:W0:Y:S01]  /*0060*/  LDC R5, c[0x0][0x398] ;  /* 0x0000e600ff057b82 */ /* 0x000e220000000800 */
[----:B-1----:R-:W-:Y:S01]  /*0070*/  IMAD R20, R0, UR4, R3 ;  /* 0x0000000400147c24 */ /* 0x002fe2000f8e0203 */
[----:B0-----:R-:W-:-:S04]  /*0080*/  ISETP.GE.AND P0, PT, R5, 0x1, PT ;  /* 0x000000010500780c */ /* 0x001fc80003f06270 */
[----:B------:R-:W-:-:S13]  /*0090*/  ISETP.GE.OR P0, PT, R20, R5, !P0 ;  /* 0x000000051400720c */ /* 0x000fda0004706670 */
[----:B------:R-:W-:Y:S05]  /*00a0*/  @P0 EXIT ;  /* 0x000000000000094d */ /* 0x000fea0003800000 */
[----:B------:R-:W-:Y:S01]  /*00b0*/  VIADD R2, R1, 0x40 ;  /* 0x0000004001027836 */ /* 0x000fe20000000000 */
[----:B------:R-:W0:Y:S01]  /*00c0*/  LDCU.64 UR12, c[0x0][0x358] ;  /* 0x00006b00ff0c77ac */ /* 0x000e220008000a00 */
[----:B------:R-:W-:Y:S01]  /*00d0*/  UMOV UR4, URZ ;  /* 0x000000ff00047c82 */ /* 0x000fe20008000000 */
[----:B------:R-:W-:-:S05]  /*00e0*/  UMOV UR5, URZ ;  /* 0x000000ff00057c82 */ /* 0x000fca0008000000 */
.L_x_63:
[----:B-1----:R-:W1:Y:S01]  /*00f0*/  LDCU UR9, c[0x0][0x398] ;  /* 0x00007300ff0977ac */ /* 0x002e620008000800 */
[----:B--2---:R2:W-:Y:S01]  /*0100*/  STL.128 [R1], RZ ;  /* 0x000000ff01007387 */ /* 0x0045e20000100c00 */
[----:B----4-:R-:W-:Y:S01]  /*0110*/  IMAD.MOV.U32 R25, RZ, RZ, RZ ;  /* 0x000000ffff197224 */ /* 0x010fe200078e00ff */
[----:B------:R-:W-:Y:S01]  /*0120*/  MOV R21, UR5 ;  /* 0x0000000500157c02 */ /* 0x000fe20008000f00 */
[----:B------:R-:W-:Y:S01]  /*0130*/  UIADD3 UR7, UPT, UPT, UR5, 0x10, URZ ;  /* 0x0000001005077890 */ /* 0x000fe2000fffe0ff */
[----:B------:R2:W-:Y:S01]  /*0140*/  STL.128 [R1+0x10], RZ ;  /* 0x000010ff01007387 */ /* 0x0005e20000100c00 */
[----:B------:R-:W-:-:S03]  /*0150*/  UMOV UR6, URZ ;  /* 0x000000ff00067c82 */ /* 0x000fc60008000000 */
[----:B------:R2:W-:Y:S04]  /*0160*/  STL.128 [R1+0x20], RZ ;  /* 0x000020ff01007387 */ /* 0x0005e80000100c00 */
[----:B------:R2:W-:Y:S01]  /*0170*/  STL.128 [R1+0x30], RZ ;  /* 0x000030ff01007387 */ /* 0x0005e20000100c00 */
[----:B-1----:R-:W-:-:S04]  /*0180*/  UISETP.LT.AND UP0, UPT, UR7, UR9, UPT ;  /* 0x000000090700728c */ /* 0x002fc8000bf01270 */
[----:B------:R-:W-:-:S04]  /*0190*/  USEL UR9, UR7, UR9, UP0 ;  /* 0x0000000907097287 */ /* 0x000fc80008000000 */
[----:B------:R-:W-:-:S03]  /*01a0*/  UIADD3 UR14, UPT, UPT, UR9, -UR5, URZ ;  /* 0x80000005090e7290 */ /* 0x000fc6000fffe0ff */
[----:B0-23--:R-:W-:-:S09]  /*01b0*/  UMOV UR5, UR7 ;  /* 0x0000000700057c82 */ /* 0x00dfd20008000000 */
.L_x_56:
[----:B-1----:R-:W1:Y:S01]  /*01c0*/  LDCU UR8, c[0x0][0x398] ;  /* 0x00007300ff0877ac */ /* 0x002e620008000800 */
[----:B--2---:R2:W-:Y:S01]  /*01d0*/  STL.128 [R1+0x40], RZ ;  /* 0x000040ff01007387 */ /* 0x0045e20000100c00 */
[----:B------:R-:W-:Y:S01]  /*01e0*/  ISETP.GT.U32.AND P0, PT, R3, 0xff, PT ;  /* 0x000000ff0300780c */ /* 0x000fe20003f04070 */
[----:B------:R-:W-:Y:S01]  /*01f0*/  BSSY.RECONVERGENT B0, `(.L_x_39) ;  /* 0x000001f000007945 */ /* 0x000fe20003800200 */
[----:B------:R-:W-:Y:S01]  /*0200*/  UIADD3 UR7, UPT, UPT, UR6, 0x10, URZ ;  /* 0x0000001006077890 */ /* 0x000fe2000fffe0ff */
[----:B------:R2:W-:Y:S01]  /*0210*/  STL.128 [R1+0x50], RZ ;  /* 0x000050ff01007387 */ /* 0x0005e20000100c00 */
[----:B---3--:R-:W3:Y:S03]  /*0220*/  LDCU UR10, c[0x0][0x398] ;  /* 0x00007300ff0a77ac */ /* 0x008ee60008000800 */
[----:B------:R2:W-:Y:S04]  /*0230*/  STL.128 [R1+0x60], RZ ;  /* 0x000060ff01007387 */ /* 0x0005e80000100c00 */
[----:B------:R2:W-:Y:S01]  /*0240*/  STL.128 [R1+0x70], RZ ;  /* 0x000070ff01007387 */ /* 0x0005e20000100c00 */
[----:B-1----:R-:W-:-:S05]  /*0250*/  IMAD.U32 R5, RZ, RZ, UR8 ;  /* 0x00000008ff057e24 */ /* 0x002fca000f8e00ff */
[----:B------:R-:W-:Y:S01]  /*0260*/  VIMNMX R24, PT, PT, R5, UR7, PT ;  /* 0x0000000705187c48 */ /* 0x000fe2000bfe0100 */
[----:B0-23--:R-:W-:Y:S06]  /*0270*/  @P0 BRA `(.L_x_40) ;  /* 0x0000000000580947 */ /* 0x00dfec0003800000 */
[----:B------:R-:W-:-:S07]  /*0280*/  MOV R9, R3 ;  /* 0x0000000300097202 */ /* 0x000fce0000000f00 */
.L_x_41:
[----:B------:R-:W-:Y:S02]  /*0290*/  SHF.R.U32.HI R8, RZ, 0x4, R9 ;  /* 0x00000004ff087819 */ /* 0x000fe40000011609 */
[----:B------:R-:W-:Y:S02]  /*02a0*/  LOP3.LUT R10, R9, 0xf, RZ, 0xc0, !PT ;  /* 0x0000000f090a7812 */ /* 0x000fe400078ec0ff */
[----:B------:R-:W-:Y:S01]  /*02b0*/  MOV R5, UR10 ;  /* 0x0000000a00057c02 */ /* 0x000fe20008000f00 */
[----:B------:R-:W-:Y:S02]  /*02c0*/  VIADD R12, R8, UR6 ;  /* 0x00000006080c7c36 */ /* 0x000fe40008000000 */
[----:B------:R-:W-:-:S05]  /*02d0*/  IMAD.IADD R11, R10, 0x1, R21 ;  /* 0x000000010a0b7824 */ /* 0x000fca00078e0215 */
        /* <DEDUP_REMOVED lines=10> */
[----:B------:R-:W-:-:S05]  /*0380*/  LEA R4, R8, UR7, 0x6 ;  /* 0x0000000708047c11 */ /* 0x000fca000f8e30ff */
[----:B------:R-:W-:-:S05]  /*0390*/  IMAD R11, R10, 0x4, R4 ;  /* 0x000000040a0b7824 */ /* 0x000fca00078e0204 */
[----:B--2---:R1:W-:Y:S04]  /*03a0*/  @!P0 STS [R11], R6 ;  /* 0x000000060b008388 */ /* 0x0043e80000000800 */
[----:B------:R1:W-:Y:S01]  /*03b0*/  @P0 STS [R11], RZ ;  /* 0x000000ff0b000388 */ /* 0x0003e20000000800 */
[----:B------:R-:W-:-:S13]  /*03c0*/  ISETP.GE.U32.AND P0, PT, R9, 0x100, PT ;  /* 0x000001000900780c */ /* 0x000fda0003f06070 */
[----:B-1----:R-:W-:Y:S05]  /*03d0*/  @!P0 BRA `(.L_x_41) ;  /* 0xfffffffc00ac8947 */ /* 0x002fea000383ffff */
.L_x_40:
[----:B0-----:R-:W-:Y:S05]  /*03e0*/  BSYNC.RECONVERGENT B0 ;  /* 0x0000000000007941 */ /* 0x001fea0003800200 */
.L_x_39:
[----:B------:R-:W-:Y:S01]  /*03f0*/  BAR.SYNC.DEFER_BLOCKING 0x0 ;  /* 0x0000000000007b1d */ /* 0x000fe20000010000 */
[C---:B------:R-:W-:Y:S01]  /*0400*/  ISETP.GT.AND P0, PT, R24.reuse, UR6, PT ;  /* 0x0000000618007c0c */ /* 0x040fe2000bf04270 */
[----:B------:R-:W-:Y:S01]  /*0410*/  IMAD R18, R25, -0x10, R24 ;  /* 0xfffffff019127824 */ /* 0x000fe200078e0218 */
[----:B------:R-:W-:-:S04]  /*0420*/  LOP3.LUT R23, R24, 0xf, RZ, 0xc0, !PT ;  /* 0x0000000f18177812 */ /* 0x000fc800078ec0ff */
[----:B------:R-:W-:-:S07]  /*0430*/  IADD3 R22, PT, PT, R18, -0x1, RZ ;  /* 0xffffffff12167810 */ /* 0x000fce0007ffe0ff */
[----:B------:R-:W-:Y:S05]  /*0440*/  @!P0 BRA `(.L_x_42) ;  /* 0x0000000400a88947 */ /* 0x000fea0003800000 */
[----:B------:R-:W-:Y:S01]  /*0450*/  ISETP.GE.U32.AND P0, PT, R22, 0x3, PT ;  /* 0x000000031600780c */ /* 0x000fe20003f06070 */
[----:B------:R-:W-:Y:S02]  /*0460*/  IMAD R16, R20, R5, UR6 ;  /* 0x0000000614107e24 */ /* 0x000fe4000f8e0205 */
[----:B------:R-:W-:-:S10]  /*0470*/  IMAD.MOV.U32 R26, RZ, RZ, RZ ;  /* 0x000000ffff1a7224 */ /* 0x000fd400078e00ff */
[----:B------:R-:W-:Y:S05]  /*0480*/  @!P0 BRA `(.L_x_43) ;  /* 0x00000004005c8947 */ /* 0x000fea0003800000 */
[----:B------:R-:W-:Y:S01]  /*0490*/  LOP3.LUT R5, R24, 0x3, RZ, 0xc0, !PT ;  /* 0x0000000318057812 */ /* 0x000fe200078ec0ff */
[----:B------:R-:W-:-:S04]  /*04a0*/  HFMA2 R17, -RZ, RZ, 0, 0 ;  /* 0x00000000ff117431 */ /* 0x000fc800000001ff */
[----:B------:R-:W-:-:S05]  /*04b0*/  IMAD.IADD R26, R18, 0x1, -R5 ;  /* 0x00000001121a7824 */ /* 0x000fca00078e0a05 */
[----:B------:R-:W-:-:S13]  /*04c0*/  ISETP.GT.AND P0, PT, R26, RZ, PT ;  /* 0x000000ff1a00720c */ /* 0x000fda0003f04270 */
[----:B------:R-:W-:Y:S05]  /*04d0*/  @!P0 BRA `(.L_x_44) ;  /* 0x0000000400188947 */ /* 0x000fea0003800000 */
[----:B------:R-:W-:Y:S01]  /*04e0*/  IMAD.IADD R4, R26, 0x1, -R17 ;  /* 0x000000011a047824 */ /* 0x000fe200078e0a11 */
[----:B------:R-:W-:-:S04]  /*04f0*/  PLOP3.LUT P0, PT, PT, PT, PT, 0x80, 0x8 ;  /* 0x000000000008781c */ /* 0x000fc80003f0f070 */
[----:B------:R-:W-:-:S13]  /*0500*/  ISETP.GT.AND P1, PT, R4, 0xc, PT ;  /* 0x0000000c0400780c */ /* 0x000fda0003f24270 */
[----:B------:R-:W-:Y:S05]  /*0510*/  @!P1 BRA `(.L_x_45) ;  /* 0x0000000000a49947 */ /* 0x000fea0003800000 */
[----:B------:R-:W-:Y:S02]  /*0520*/  PLOP3.LUT P0, PT, PT, PT, PT, 0x8, 0x80 ;  /* 0x000000000080781c */ /* 0x000fe40003f0e170 */
[----:B------:R-:W-:-:S11]  /*0530*/  IADD3 R28, PT, PT, R26, -0xc, RZ ;  /* 0xfffffff41a1c7810 */ /* 0x000fd60007ffe0ff */
.L_x_46:
[----:B0-----:R-:W0:Y:S01]  /*0540*/  LDC.64 R8, c[0x0][0x388] ;  /* 0x0000e200ff087b82 */ /* 0x001e220000000a00 */
[----:B------:R-:W-:Y:S01]  /*0550*/  IADD3 R27, PT, PT, R17, 0x4, RZ ;  /* 0x00000004111b7810 */ /* 0x000fe20007ffe0ff */
[----:B------:R-:W-:-:S04]  /*0560*/  IMAD.IADD R31, R16, 0x1, R17 ;  /* 0x00000001101f7824 */ /* 0x000fc800078e0211 */
[----:B------:R-:W-:Y:S02]  /*0570*/  IMAD.IADD R11, R16, 0x1, R27 ;  /* 0x00000001100b7824 */ /* 0x000fe400078e021b */
[----:B0-----:R-:W-:-:S04]  /*0580*/  IMAD.WIDE R30, R31, 0x4, R8 ;  /* 0x000000041f1e7825 */ /* 0x001fc800078e0208 */
[----:B------:R-:W-:Y:S01]  /*0590*/  IMAD.WIDE R10, R11, 0x4, R8 ;  /* 0x000000040b0a7825 */ /* 0x000fe200078e0208 */
[----:B------:R-:W2:Y:S04]  /*05a0*/  LDG.E R4, desc[UR12][R30.64] ;  /* 0x0000000c1e047981 */ /* 0x000ea8000c1e1900 */
[----:B------:R-:W2:Y:S04]  /*05b0*/  LDG.E R5, desc[UR12][R30.64+0x4] ;  /* 0x0000040c1e057981 */ /* 0x000ea8000c1e1900 */
[----:B------:R-:W2:Y:S04]  /*05c0*/  LDG.E R6, desc[UR12][R30.64+0x8] ;  /* 0x0000080c1e067981 */ /* 0x000ea8000c1e1900 */
[----:B------:R0:W2:Y:S01]  /*05d0*/  LDG.E R7, desc[UR12][R30.64+0xc] ;  /* 0x00000c0c1e077981 */ /* 0x0000a2000c1e1900 */
[----:B------:R-:W-:-:S03]  /*05e0*/  LEA R29, R17, R2, 0x2 ;  /* 0x00000002111d7211 */ /* 0x000fc600078e10ff */
[----:B------:R-:W3:Y:S04]  /*05f0*/  LDG.E R12, desc[UR12][R10.64] ;  /* 0x0000000c0a0c7981 */ /* 0x000ee8000c1e1900 */
[----:B------:R-:W3:Y:S04]  /*0600*/  LDG.E R13, desc[UR12][R10.64+0x4] ;  /* 0x0000040c0a0d7981 */ /* 0x000ee8000c1e1900 */
[----:B------:R-:W3:Y:S04]  /*0610*/  LDG.E R14, desc[UR12][R10.64+0x8] ;  /* 0x0000080c0a0e7981 */ /* 0x000ee8000c1e1900 */
[----:B------:R-:W3:Y:S01]  /*0620*/  LDG.E R15, desc[UR12][R10.64+0xc] ;  /* 0x00000c0c0a0f7981 */ /* 0x000ee2000c1e1900 */
[----:B------:R-:W-:Y:S01]  /*0630*/  VIADD R19, R17, 0x8 ;  /* 0x0000000811137836 */ /* 0x000fe20000000000 */
[----:B0-----:R-:W-:Y:S01]  /*0640*/  LEA R30, R27, R2, 0x2 ;  /* 0x000000021b1e7211 */ /* 0x001fe200078e10ff */
[----:B------:R-:W-:-:S03]  /*0650*/  VIADD R27, R17, 0xc ;  /* 0x0000000c111b7836 */ /* 0x000fc60000000000 */
[C---:B------:R-:W-:Y:S01]  /*0660*/  IADD3 R31, PT, PT, R16.reuse, R19, RZ ;  /* 0x00000013101f7210 */ /* 0x040fe20007ffe0ff */
[----:B------:R-:W-:Y:S01]  /*0670*/  IMAD.IADD R33, R16, 0x1, R27 ;  /* 0x0000000110217824 */ /* 0x000fe200078e021b */
[----:B--2---:R-:W-:Y:S04]  /*0680*/  STL.128 [R29], R4 ;  /* 0x000000041d007387 */ /* 0x004fe80000100c00 */
[----:B---3--:R0:W-:Y:S02]  /*0690*/  STL.128 [R30], R12 ;  /* 0x0000000c1e007387 */ /* 0x0081e40000100c00 */
[----:B0-----:R-:W-:-:S04]  /*06a0*/  IMAD.WIDE R14, R31, 0x4, R8 ;  /* 0x000000041f0e7825 */ /* 0x001fc800078e0208 */
[----:B------:R-:W-:Y:S01]  /*06b0*/  IMAD.WIDE R12, R33, 0x4, R8 ;  /* 0x00000004210c7825 */ /* 0x000fe200078e0208 */
[----:B------:R-:W2:Y:S04]  /*06c0*/  LDG.E R4, desc[UR12][R14.64] ;  /* 0x0000000c0e047981 */ /* 0x000ea8000c1e1900 */
[----:B------:R-:W2:Y:S04]  /*06d0*/  LDG.E R5, desc[UR12][R14.64+0x4] ;  /* 0x0000040c0e057981 */ /* 0x000ea8000c1e1900 */
[----:B------:R-:W2:Y:S04]  /*06e0*/  LDG.E R6, desc[UR12][R14.64+0x8] ;  /* 0x0000080c0e067981 */ /* 0x000ea8000c1e1900 */
[----:B------:R-:W2:Y:S04]  /*06f0*/  LDG.E R7, desc[UR12][R14.64+0xc] ;  /* 0x00000c0c0e077981 */ /* 0x000ea8000c1e1900 */
[----:B------:R-:W3:Y:S04]  /*0700*/  LDG.E R8, desc[UR12][R12.64] ;  /* 0x0000000c0c087981 */ /* 0x000ee8000c1e1900 */
[----:B------:R-:W3:Y:S04]  /*0710*/  LDG.E R9, desc[UR12][R12.64+0x4] ;  /* 0x0000040c0c097981 */ /* 0x000ee8000c1e1900 */
[----:B------:R-:W3:Y:S04]  /*0720*/  LDG.E R10, desc[UR12][R12.64+0x8] ;  /* 0x0000080c0c0a7981 */ /* 0x000ee8000c1e1900 */
[----:B------:R-:W3:Y:S01]  /*0730*/  LDG.E R11, desc[UR12][R12.64+0xc] ;  /* 0x00000c0c0c0b7981 */ /* 0x000ee2000c1e1900 */
[----:B------:R-:W-:Y:S01]  /*0740*/  LEA R19, R19, R2, 0x2 ;  /* 0x0000000213137211 */ /* 0x000fe200078e10ff */
[----:B------:R-:W-:Y:S01]  /*0750*/  IMAD R27, R27, 0x4, R2 ;  /* 0x000000041b1b7824 */ /* 0x000fe200078e0202 */
[----:B------:R-:W-:-:S04]  /*0760*/  IADD3 R17, PT, PT, R17, 0x10, RZ ;  /* 0x0000001011117810 */ /* 0x000fc80007ffe0ff */
[----:B------:R-:W-:Y:S01]  /*0770*/  ISETP.GE.AND P1, PT, R17, R28, PT ;  /* 0x0000001c1100720c */ /* 0x000fe20003f26270 */
[----:B--2---:R0:W-:Y:S04]  /*0780*/  STL.128 [R19], R4 ;  /* 0x0000000413007387 */ /* 0x0041e80000100c00 */
[----:B---3--:R0:W-:Y:S08]  /*0790*/  STL.128 [R27], R8 ;  /* 0x000000081b007387 */ /* 0x0081f00000100c00 */
[----:B------:R-:W-:Y:S05]  /*07a0*/  @!P1 BRA `(.L_x_46) ;  /* 0xfffffffc00649947 */ /* 0x000fea000383ffff */
.L_x_45:
[----:B0-----:R-:W-:-:S05]  /*07b0*/  IMAD.IADD R4, R26, 0x1, -R17 ;  /* 0x000000011a047824 */ /* 0x001fca00078e0a11 */
[----:B------:R-:W-:-:S13]  /*07c0*/  ISETP.GT.AND P1, PT, R4, 0x4, PT ;  /* 0x000000040400780c */ /* 0x000fda0003f24270 */
[----:B------:R-:W-:Y:S05]  /*07d0*/  @!P1 BRA `(.L_x_47) ;  /* 0x0000000000509947 */ /* 0x000fea0003800000 */
[----:B------:R-:W0:Y:S01]  /*07e0*/  LDC.64 R12, c[0x0][0x388] ;  /* 0x0000e200ff0c7b82 */ /* 0x000e220000000a00 */
[----:B------:R-:W-:Y:S01]  /*07f0*/  VIADD R19, R17, 0x4 ;  /* 0x0000000411137836 */ /* 0x000fe20000000000 */
[----:B------:R-:W-:-:S04]  /*0800*/  IADD3 R15, PT, PT, R16, R17, RZ ;  /* 0x00000011100f7210 */ /* 0x000fc80007ffe0ff */
[----:B------:R-:W-:Y:S01]  /*0810*/  IADD3 R5, PT, PT, R16, R19, RZ ;  /* 0x0000001310057210 */ /* 0x000fe20007ffe0ff */
        /* <DEDUP_REMOVED lines=10> */
[----:B------:R-:W-:Y:S01]  /*08c0*/  IMAD R27, R17, 0x4, R2 ;  /* 0x00000004111b7824 */ /* 0x000fe200078e0202 */
[----:B------:R-:W-:Y:S01]  /*08d0*/  LEA R19, R19, R2, 0x2 ;  /* 0x0000000213137211 */ /* 0x000fe200078e10ff */
[----:B------:R-:W-:Y:S01]  /*08e0*/  VIADD R17, R17, 0x8 ;  /* 0x0000000811117836 */ /* 0x000fe20000000000 */
[----:B------:R-:W-:-:S02]  /*08f0*/  PLOP3.LUT P0, PT, PT, PT, PT, 0x8, 0x80 ;  /* 0x000000000080781c */ /* 0x000fc40003f0e170 */
[----:B--2---:R0:W-:Y:S04]  /*0900*/  STL.128 [R27], R4 ;  /* 0x000000041b007387 */ /* 0x0041e80000100c00 */
[----:B---3--:R0:W-:Y:S07]  /*0910*/  STL.128 [R19], R8 ;  /* 0x0000000813007387 */ /* 0x0081ee0000100c00 */
.L_x_47:
[----:B------:R-:W-:-:S13]  /*0920*/  ISETP.EQ.AND P1, PT, R17, R26, PT ;  /* 0x0000001a1100720c */ /* 0x000fda0003f22270 */
[----:B------:R-:W-:Y:S05]  /*0930*/  @!P0 BRA P1, `(.L_x_43) ;  /* 0x0000000000308947 */ /* 0x000fea0000800000 */
.L_x_44:
[----:B0-----:R-:W0:Y:S01]  /*0940*/  LDC.64 R8, c[0x0][0x388] ;  /* 0x0000e200ff087b82 */ /* 0x001e220000000a00 */
[----:B-1----:R-:W-:-:S05]  /*0950*/  IADD3 R5, PT, PT, R16, R17, RZ ;  /* 0x0000001110057210 */ /* 0x002fca0007ffe0ff */
[----:B0-----:R-:W-:-:S05]  /*0960*/  IMAD.WIDE R8, R5, 0x4, R8 ;  /* 0x0000000405087825 */ /* 0x001fca00078e0208 */
[----:B------:R-:W2:Y:S04]  /*0970*/  LDG.E R4, desc[UR12][R8.64] ;  /* 0x0000000c08047981 */ /* 0x000ea8000c1e1900 */
[----:B------:R-:W2:Y:S04]  /*0980*/  LDG.E R5, desc[UR12][R8.64+0x4] ;  /* 0x0000040c08057981 */ /* 0x000ea8000c1e1900 */
[----:B------:R-:W2:Y:S04]  /*0990*/  LDG.E R6, desc[UR12][R8.64+0x8] ;  /* 0x0000080c08067981 */ /* 0x000ea8000c1e1900 */
[----:B------:R-:W2:Y:S01]  /*09a0*/  LDG.E R7, desc[UR12][R8.64+0xc] ;  /* 0x00000c0c08077981 */ /* 0x000ea2000c1e1900 */
[C---:B------:R-:W-:Y:S01]  /*09b0*/  IMAD R10, R17.reuse, 0x4, R2 ;  /* 0x00000004110a7824 */ /* 0x040fe200078e0202 */
[----:B------:R-:W-:-:S04]  /*09c0*/  IADD3 R17, PT, PT, R17, 0x4, RZ ;  /* 0x0000000411117810 */ /* 0x000fc80007ffe0ff */
[----:B------:R-:W-:Y:S01]  /*09d0*/  ISETP.NE.AND P0, PT, R17, R26, PT ;  /* 0x0000001a1100720c */ /* 0x000fe20003f05270 */
[----:B--2---:R1:W-:-:S12]  /*09e0*/  STL.128 [R10], R4 ;  /* 0x000000040a007387 */ /* 0x0043d80000100c00 */
[----:B------:R-:W-:Y:S05]  /*09f0*/  @P0 BRA `(.L_x_44) ;  /* 0xfffffffc00d00947 */ /* 0x000fea000383ffff */
.L_x_43:
[----:B0-----:R-:W-:-:S13]  /*0a00*/  LOP3.LUT P0, R8, R24, 0x3, RZ, 0xc0, !PT ;  /* 0x0000000318087812 */ /* 0x001fda000780c0ff */
[----:B------:R-:W-:Y:S05]  /*0a10*/  @!P0 BRA `(.L_x_42) ;  /* 0x0000000000348947 */ /* 0x000fea0003800000 */
[----:B-1----:R-:W0:Y:S01]  /*0a20*/  LDC.64 R4, c[0x0][0x388] ;  /* 0x0000e200ff047b82 */ /* 0x002e220000000a00 */
[----:B------:R-:W-:-:S04]  /*0a30*/  IMAD.IADD R7, R16, 0x1, R26 ;  /* 0x0000000110077824 */ /* 0x000fc800078e021a */
[----:B0-----:R-:W-:-:S05]  /*0a40*/  IMAD.WIDE R4, R7, 0x4, R4 ;  /* 0x0000000407047825 */ /* 0x001fca00078e0204 */
[----:B------:R-:W2:Y:S01]  /*0a50*/  LDG.E R6, desc[UR12][R4.64] ;  /* 0x0000000c04067981 */ /* 0x000ea2000c1e1900 */
[----:B------:R-:W-:Y:S02]  /*0a60*/  LEA R7, R26, R2, 0x2 ;  /* 0x000000021a077211 */ /* 0x000fe400078e10ff */
[----:B------:R-:W-:-:S03]  /*0a70*/  ISETP.NE.AND P0, PT, R8, 0x1, PT ;  /* 0x000000010800780c */ /* 0x000fc60003f05270 */
[----:B--2---:R0:W-:Y:S10]  /*0a80*/  STL [R7], R6 ;  /* 0x0000000607007387 */ /* 0x0041f40000100800 */
[----:B------:R-:W-:Y:S05]  /*0a90*/  @!P0 BRA `(.L_x_42) ;  /* 0x0000000000148947 */ /* 0x000fea0003800000 */
[----:B------:R-:W-:Y:S01]  /*0aa0*/  ISETP.NE.AND P0, PT, R8, 0x2, PT ;  /* 0x000000020800780c */ /* 0x000fe20003f05270 */
[----:B0-----:R-:W2:-:S12]  /*0ab0*/  LDG.E R6, desc[UR12][R4.64+0x4] ;  /* 0x0000040c04067981 */ /* 0x001e98000c1e1900 */
[----:B------:R-:W3:Y:S04]  /*0ac0*/  @P0 LDG.E R8, desc[UR12][R4.64+0x8] ;  /* 0x0000080c04080981 */ /* 0x000ee8000c1e1900 */
[----:B--2---:R2:W-:Y:S04]  /*0ad0*/  STL [R7+0x4], R6 ;  /* 0x0000040607007387 */ /* 0x0045e80000100800 */
[----:B---3--:R2:W-:Y:S02]  /*0ae0*/  @P0 STL [R7+0x8], R8 ;  /* 0x0000080807000387 */ /* 0x0085e40000100800 */
.L_x_42:
[----:B------:R-:W-:-:S09]  /*0af0*/  UISETP.GE.AND UP0, UPT, UR14, 0x1, UPT ;  /* 0x000000010e00788c */ /* 0x000fd2000bf06270 */
[----:B------:R-:W-:Y:S05]  /*0b00*/  BRA.U !UP0, `(.L_x_48) ;  /* 0x0000000908047547 */ /* 0x000fea000b800000 */
[----:B------:R-:W-:Y:S01]  /*0b10*/  IMAD.IADD R26, R18, 0x1, -R23 ;  /* 0x00000001121a7824 */ /* 0x000fe200078e0a17 */
[----:B------:R-:W-:Y:S01]  /*0b20*/  LOP3.LUT R29, R24, 0x3, RZ, 0xc0, !PT ;  /* 0x00000003181d7812 */ /* 0x000fe200078ec0ff */
[----:B------:R-:W-:-:S06]  /*0b30*/  UMOV UR7, URZ ;  /* 0x000000ff00077c82 */ /* 0x000fcc0008000000 */
.L_x_55:
[----:B------:R-:W-:-:S13]  /*0b40*/  ISETP.GT.AND P0, PT, R24, UR6, PT ;  /* 0x0000000618007c0c */ /* 0x000fda000bf04270 */
[----:B---3--:R-:W-:Y:S05]  /*0b50*/  @!P0 BRA `(.L_x_49) ;  /* 0x0000000400e48947 */ /* 0x008fea0003800000 */
[----:B------:R-:W3:Y:S01]  /*0b60*/  S2UR UR10, SR_CgaCtaId ;  /* 0x00000000000a79c3 */ /* 0x000ee20000008800 */
[----:B------:R-:W-:Y:S01]  /*0b70*/  ISETP.GE.U32.AND P0, PT, R22, 0xf, PT ;  /* 0x0000000f1600780c */ /* 0x000fe20003f06070 */
[----:B------:R-:W-:Y:S01]  /*0b80*/  ULEA UR11, UR7, UR15, 0x2 ;  /* 0x0000000f070b7291 */ /* 0x000fe2000f8e10ff */
[----:B------:R-:W-:Y:S01]  /*0b90*/  UMOV UR8, 0x400 ;  /* 0x0000040000087882 */ /* 0x000fe20000000000 */
[----:B-1----:R-:W-:-:S07]  /*0ba0*/  HFMA2 R5, -RZ, RZ, 0, 0 ;  /* 0x00000000ff057431 */ /* 0x002fce00000001ff */
[----:B------:R-:W5:Y:S01]  /*0bb0*/  LDL R19, [UR11] ;  /* 0x0000000bff137983 */ /* 0x000f620008100800 */
[----:B---3--:R-:W-:-:S04]  /*0bc0*/  ULEA UR8, UR10, UR8, 0x18 ;  /* 0x000000080a087291 */ /* 0x008fc8000f8ec0ff */
[----:B------:R-:W-:Y:S01]  /*0bd0*/  ULEA UR8, UR7, UR8, 0x2 ;  /* 0x0000000807087291 */ /* 0x000fe2000f8e10ff */
[----:B------:R-:W-:Y:S11]  /*0be0*/  @!P0 BRA `(.L_x_50) ;  /* 0x0000000000ac8947 */ /* 0x000ff60003800000 */
[----:B------:R-:W-:-:S07]  /*0bf0*/  IMAD.MOV.U32 R27, RZ, RZ, RZ ;  /* 0x000000ffff1b7224 */ /* 0x000fce00078e00ff */
.L_x_51:
[----:B------:R-:W-:-:S05]  /*0c00*/  LEA R30, R27, R2, 0x2 ;  /* 0x000000021b1e7211 */ /* 0x000fca00078e10ff */
[----:B0-2---:R-:W2:Y:S04]  /*0c10*/  LDL.128 R4, [R30] ;  /* 0x000000001e047983 */ /* 0x005ea80000100c00 */
[----:B------:R-:W3:Y:S01]  /*0c20*/  LDL.128 R8, [R30+0x10] ;  /* 0x000010001e087983 */ /* 0x000ee20000100c00 */
[----:B------:R-:W-:-:S05]  /*0c30*/  LEA R28, R27, UR8, 0x6 ;  /* 0x000000081b1c7c11 */ /* 0x000fca000f8e30ff */
[----:B------:R-:W2:Y:S04]  /*0c40*/  LDS R12, [R28] ;  /* 0x000000001c0c7984 */ /* 0x000ea80000000800 */
[----:B------:R-:W0:Y:S04]  /*0c50*/  LDS R13, [R28+0x40] ;  /* 0x000040001c0d7984 */ /* 0x000e280000000800 */
[----:B------:R-:W1:Y:S01]  /*0c60*/  LDS R16, [R28+0x80] ;  /* 0x000080001c107984 */ /* 0x000e620000000800 */
[----:B--2--5:R-:W-:-:S04]  /*0c70*/  FFMA R4, R4, R12, R19 ;  /* 0x0000000c04047223 */ /* 0x024fc80000000013 */
[----:B0-----:R-:W-:Y:S02]  /*0c80*/  FFMA R5, R5, R13, R4 ;  /* 0x0000000d05057223 */ /* 0x001fe40000000004 */
[----:B------:R-:W2:Y:S02]  /*0c90*/  LDL.128 R12, [R30+0x20] ;  /* 0x000020001e0c7983 */ /* 0x000ea40000100c00 */
[----:B-1----:R-:W-:Y:S02]  /*0ca0*/  FFMA R6, R6, R16, R5 ;  /* 0x0000001006067223 */ /* 0x002fe40000000005 */
[----:B------:R-:W4:Y:S01]  /*0cb0*/  LDL.128 R16, [R30+0x30] ;  /* 0x000030001e107983 */ /* 0x000f220000100c00 */
[----:B------:R-:W-:-:S03]  /*0cc0*/  VIADD R27, R27, 0x10 ;  /* 0x000000101b1b7836 */ /* 0x000fc60000000000 */
[----:B------:R-:W0:Y:S02]  /*0cd0*/  LDS R4, [R28+0xc0] ;  /* 0x0000c0001c047984 */ /* 0x000e240000000800 */
[----:B------:R-:W-:Y:S02]  /*0ce0*/  ISETP.NE.AND P0, PT, R27, R26, PT ;  /* 0x0000001a1b00720c */ /* 0x000fe40003f05270 */
[----:B------:R-:W-:Y:S01]  /*0cf0*/  LDS R5, [R28+0x140] ;  /* 0x000140001c057984 */ /* 0x000fe20000000800 */
[----:B0-----:R-:W-:-:S03]  /*0d00*/  FFMA R7, R7, R4, R6 ;  /* 0x0000000407077223 */ /* 0x001fc60000000006 */
[----:B------:R-:W3:Y:S04]  /*0d10*/  LDS R4, [R28+0x100] ;  /* 0x000100001c047984 */ /* 0x000ee80000000800 */
[----:B------:R-:W-:Y:S01]  /*0d20*/  LDS R6, [R28+0x1c0] ;  /* 0x0001c0001c067984 */ /* 0x000fe20000000800 */
[----:B---3--:R-:W-:-:S03]  /*0d30*/  FFMA R4, R8, R4, R7 ;  /* 0x0000000408047223 */ /* 0x008fc60000000007 */
[----:B------:R-:W-:Y:S01]  /*0d40*/  LDS R7, [R28+0x200] ;  /* 0x000200001c077984 */ /* 0x000fe20000000800 */
[----:B------:R-:W-:-:S03]  /*0d50*/  FFMA R5, R9, R5, R4 ;  /* 0x0000000509057223 */ /* 0x000fc60000000004 */
[----:B------:R-:W0:Y:S04]  /*0d60*/  LDS R4, [R28+0x180] ;  /* 0x000180001c047984 */ /* 0x000e280000000800 */
[----:B------:R-:W-:Y:S04]  /*0d70*/  LDS R8, [R28+0x340] ;  /* 0x000340001c087984 */ /* 0x000fe80000000800 */
[----:B------:R-:W-:Y:S01]  /*0d80*/  LDS R9, [R28+0x380] ;  /* 0x000380001c097984 */ /* 0x000fe20000000800 */
[----:B0-----:R-:W-:-:S03]  /*0d90*/  FFMA R10, R10, R4, R5 ;  /* 0x000000040a0a7223 */ /* 0x001fc60000000005 */
[----:B------:R-:W0:Y:S01]  /*0da0*/  LDS R4, [R28+0x240] ;  /* 0x000240001c047984 */ /* 0x000e220000000800 */
[----:B------:R-:W-:-:S03]  /*0db0*/  FFMA R11, R11, R6, R10 ;  /* 0x000000060b0b7223 */ /* 0x000fc6000000000a */
[----:B------:R-:W1:Y:S04]  /*0dc0*/  LDS R5, [R28+0x280] ;  /* 0x000280001c057984 */ /* 0x000e680000000800 */
[----:B------:R-:W3:Y:S01]  /*0dd0*/  LDS R6, [R28+0x2c0] ;  /* 0x0002c0001c067984 */ /* 0x000ee20000000800 */
[----:B--2---:R-:W-:-:S03]  /*0de0*/  FFMA R12, R12, R7, R11 ;  /* 0x000000070c0c7223 */ /* 0x004fc6000000000b */
[----:B------:R-:W4:Y:S01]  /*0df0*/  LDS R7, [R28+0x300] ;  /* 0x000300001c077984 */ /* 0x000f220000000800 */
[----:B0-----:R-:W-:-:S03]  /*0e00*/  FFMA R13, R13, R4, R12 ;  /* 0x000000040d0d7223 */ /* 0x001fc6000000000c */
[----:B------:R-:W0:Y:S01]  /*0e10*/  LDS R4, [R28+0x3c0] ;  /* 0x0003c0001c047984 */ /* 0x000e220000000800 */
[----:B-1----:R-:W-:-:S04]  /*0e20*/  FFMA R14, R14, R5, R13 ;  /* 0x000000050e0e7223 */ /* 0x002fc8000000000d */
[----:B---3--:R-:W-:-:S04]  /*0e30*/  FFMA R15, R15, R6, R14 ;  /* 0x000000060f0f7223 */ /* 0x008fc8000000000e */
[----:B----4-:R-:W-:-:S04]  /*0e40*/  FFMA R16, R16, R7, R15 ;  /* 0x0000000710107223 */ /* 0x010fc8000000000f */
[----:B------:R-:W-:-:S04]  /*0e50*/  FFMA R17, R17, R8, R16 ;  /* 0x0000000811117223 */ /* 0x000fc80000000010 */
[----:B------:R-:W-:-:S04]  /*0e60*/  FFMA R18, R18, R9, R17 ;  /* 0x0000000912127223 */ /* 0x000fc80000000011 */
[----:B0-----:R-:W-:Y:S01]  /*0e70*/  FFMA R19, R19, R4, R18 ;  /* 0x0000000413137223 */ /* 0x001fe20000000012 */
[----:B------:R-:W-:Y:S06]  /*0e80*/  @P0 BRA `(.L_x_51) ;  /* 0xfffffffc005c0947 */ /* 0x000fec000383ffff */
[----:B------:R-:W-:-:S07]  /*0e90*/  MOV R5, R26 ;  /* 0x0000001a00057202 */ /* 0x000fce0000000f00 */
.L_x_50:
[----:B------:R-:W-:-:S13]  /*0ea0*/  ISETP.NE.AND P0, PT, R23, RZ, PT ;  /* 0x000000ff1700720c */ /* 0x000fda0003f05270 */
[----:B------:R-:W-:Y:S05]  /*0eb0*/  @!P0 BRA `(.L_x_52) ;  /* 0x0000000400088947 */ /* 0x000fea0003800000 */
[----:B------:R-:W-:-:S05]  /*0ec0*/  VIADD R4, R23, 0xffffffff ;  /* 0xffffffff17047836 */ /* 0x000fca0000000000 */
[----:B------:R-:W-:Y:S02]  /*0ed0*/  ISETP.GE.U32.AND P0, PT, R4, 0x7, PT ;  /* 0x000000070400780c */ /* 0x000fe40003f06070 */
[----:B------:R-:W-:-:S11]  /*0ee0*/  LOP3.LUT P1, R4, R24, 0x7, RZ, 0xc0, !PT ;  /* 0x0000000718047812 */ /* 0x000fd6000782c0ff */
[----:B------:R-:W-:Y:S05]  /*0ef0*/  @!P0 BRA `(.L_x_53) ;  /* 0x00000000006c8947 */ /* 0x000fea0003800000 */
[----:B------:R-:W-:-:S05]  /*0f00*/  LEA R17, R5, R2, 0x2 ;  /* 0x0000000205117211 */ /* 0x000fca00078e10ff */
[----:B------:R-:W3:Y:S04]  /*0f10*/  LDL R14, [R17] ;  /* 0x00000000110e7983 */ /* 0x000ee80000100800 */
[----:B------:R-:W4:Y:S04]  /*0f20*/  LDL R16, [R17+0x4] ;  /* 0x0000040011107983 */ /* 0x000f280000100800 */
[----:B------:R-:W4:Y:S04]  /*0f30*/  LDL R9, [R17+0x8] ;  /* 0x0000080011097983 */ /* 0x000f280000100800 */
[----:B------:R-:W4:Y:S04]  /*0f40*/  LDL R10, [R17+0xc] ;  /* 0x00000c00110a7983 */ /* 0x000f280000100800 */
[----:B--2---:R-:W2:Y:S04]  /*0f50*/  LDL R8, [R17+0x10] ;  /* 0x0000100011087983 */ /* 0x004ea80000100800 */
[----:B0-----:R-:W2:Y:S04]  /*0f60*/  LDL R7, [R17+0x14] ;  /* 0x0000140011077983 */ /* 0x001ea80000100800 */
[----:B------:R-:W2:Y:S04]  /*0f70*/  LDL R6, [R17+0x18] ;  /* 0x0000180011067983 */ /* 0x000ea80000100800 */
[----:B------:R-:W2:Y:S01]  /*0f80*/  LDL R11, [R17+0x1c] ;  /* 0x00001c00110b7983 */ /* 0x000ea20000100800 */
[C---:B------:R-:W-:Y:S01]  /*0f90*/  LEA R12, R5.reuse, UR8, 0x6 ;  /* 0x00000008050c7c11 */ /* 0x040fe2000f8e30ff */
[----:B------:R-:W-:-:S04]  /*0fa0*/  VIADD R5, R5, 0x8 ;  /* 0x0000000805057836 */ /* 0x000fc80000000000 */
[----:B------:R-:W3:Y:S04]  /*0fb0*/  LDS R13, [R12] ;  /* 0x000000000c0d7984 */ /* 0x000ee80000000800 */
[----:B------:R-:W4:Y:S04]  /*0fc0*/  LDS R15, [R12+0x40] ;  /* 0x000040000c0f7984 */ /* 0x000f280000000800 */
[----:B------:R-:W-:Y:S01]  /*0fd0*/  LDS R18, [R12+0x1c0] ;  /* 0x0001c0000c127984 */ /* 0x000fe20000000800 */
[----:B---3-5:R-:W-:-:S03]  /*0fe0*/  FFMA R19, R14, R13, R19 ;  /* 0x0000000d0e137223 */ /* 0x028fc60000000013 */
[----:B------:R-:W0:Y:S01]  /*0ff0*/  LDS R14, [R12+0x80] ;  /* 0x000080000c0e7984 */ /* 0x000e220000000800 */
[----:B----4-:R-:W-:-:S03]  /*1000*/  FFMA R28, R16, R15, R19 ;  /* 0x0000000f101c7223 */ /* 0x010fc60000000013 */
[----:B------:R-:W1:Y:S04]  /*1010*/  LDS R13, [R12+0xc0] ;  /* 0x0000c0000c0d7984 */ /* 0x000e680000000800 */
[----:B------:R-:W2:Y:S04]  /*1020*/  LDS R19, [R12+0x100] ;  /* 0x000100000c137984 */ /* 0x000ea80000000800 */
[----:B------:R-:W3:Y:S04]  /*1030*/  LDS R16, [R12+0x140] ;  /* 0x000140000c107984 */ /* 0x000ee80000000800 */
[----:B------:R-:W4:Y:S01]  /*1040*/  LDS R15, [R12+0x180] ;  /* 0x000180000c0f7984 */ /* 0x000f220000000800 */
[----:B0-----:R-:W-:-:S04]  /*1050*/  FFMA R9, R9, R14, R28 ;  /* 0x0000000e09097223 */ /* 0x001fc8000000001c */
[----:B-1----:R-:W-:-:S04]  /*1060*/  FFMA R9, R10, R13, R9 ;  /* 0x0000000d0a097223 */ /* 0x002fc80000000009 */
[----:B--2---:R-:W-:-:S04]  /*1070*/  FFMA R8, R8, R19, R9 ;  /* 0x0000001308087223 */ /* 0x004fc80000000009 */
[----:B---3--:R-:W-:-:S04]  /*1080*/  FFMA R7, R7, R16, R8 ;  /* 0x0000001007077223 */ /* 0x008fc80000000008 */
[----:B----4-:R-:W-:-:S04]  /*1090*/  FFMA R6, R6, R15, R7 ;  /* 0x0000000f06067223 */ /* 0x010fc80000000007 */
[----:B------:R-:W-:-:S07]  /*10a0*/  FFMA R19, R11, R18, R6 ;  /* 0x000000120b137223 */ /* 0x000fce0000000006 */
.L_x_53:
[----:B------:R-:W-:Y:S05]  /*10b0*/  @!P1 BRA `(.L_x_52) ;  /* 0x0000000000889947 */ /* 0x000fea0003800000 */
[----:B------:R-:W-:Y:S02]  /*10c0*/  IADD3 R4, PT, PT, R4, -0x1, RZ ;  /* 0xffffffff04047810 */ /* 0x000fe40007ffe0ff */
[----:B------:R-:W-:Y:S02]  /*10d0*/  ISETP.NE.AND P1, PT, R29, RZ, PT ;  /* 0x000000ff1d00720c */ /* 0x000fe40003f25270 */
[----:B------:R-:W-:-:S13]  /*10e0*/  ISETP.GE.U32.AND P0, PT, R4, 0x3, PT ;  /* 0x000000030400780c */ /* 0x000fda0003f06070 */
[----:B------:R-:W-:Y:S05]  /*10f0*/  @!P0 BRA `(.L_x_54) ;  /* 0x00000000003c8947 */ /* 0x000fea0003800000 */
[----:B------:R-:W-:-:S05]  /*1100*/  IMAD R4, R5, 0x4, R2 ;  /* 0x0000000405047824 */ /* 0x000fca00078e0202 */
[----:B0-2---:R-:W2:Y:S04]  /*1110*/  LDL R6, [R4] ;  /* 0x0000000004067983 */ /* 0x005ea80000100800 */
[----:B------:R-:W3:Y:S04]  /*1120*/  LDL R9, [R4+0x4] ;  /* 0x0000040004097983 */ /* 0x000ee80000100800 */
[----:B------:R-:W4:Y:S04]  /*1130*/  LDL R11, [R4+0x8] ;  /* 0x00000800040b7983 */ /* 0x000f280000100800 */
[----:B------:R-:W4:Y:S01]  /*1140*/  LDL R13, [R4+0xc] ;  /* 0x00000c00040d7983 */ /* 0x000f220000100800 */
[----:B------:R-:W-:-:S02]  /*1150*/  LEA R7, R5, UR8, 0x6 ;  /* 0x0000000805077c11 */ /* 0x000fc4000f8e30ff */
[----:B------:R-:W-:-:S03]  /*1160*/  IADD3 R5, PT, PT, R5, 0x4, RZ ;  /* 0x0000000405057810 */ /* 0x000fc60007ffe0ff */
[----:B------:R-:W2:Y:S04]  /*1170*/  LDS R8, [R7] ;  /* 0x0000000007087984 */ /* 0x000ea80000000800 */
[----:B------:R-:W3:Y:S04]  /*1180*/  LDS R10, [R7+0x40] ;  /* 0x00004000070a7984 */ /* 0x000ee80000000800 */
[----:B------:R-:W4:Y:S04]  /*1190*/  LDS R12, [R7+0x80] ;  /* 0x00008000070c7984 */ /* 0x000f280000000800 */
[----:B------:R-:W0:Y:S01]  /*11a0*/  LDS R14, [R7+0xc0] ;  /* 0x0000c000070e7984 */ /* 0x000e220000000800 */
[----:B--2--5:R-:W-:-:S04]  /*11b0*/  FFMA R6, R6, R8, R19 ;  /* 0x0000000806067223 */ /* 0x024fc80000000013 */
[----:B---3--:R-:W-:-:S04]  /*11c0*/  FFMA R6, R9, R10, R6 ;  /* 0x0000000a09067223 */ /* 0x008fc80000000006 */
[----:B----4-:R-:W-:-:S04]  /*11d0*/  FFMA R6, R11, R12, R6 ;  /* 0x0000000c0b067223 */ /* 0x010fc80000000006 */
[----:B0-----:R-:W-:-:S07]  /*11e0*/  FFMA R19, R13, R14, R6 ;  /* 0x0000000e0d137223 */ /* 0x001fce0000000006 */
.L_x_54:
[----:B------:R-:W-:Y:S05]  /*11f0*/  @!P1 BRA `(.L_x_52) ;  /* 0x0000000000389947 */ /* 0x000fea0003800000 */
[----:B------:R-:W-:-:S05]  /*1200*/  IMAD R4, R5, 0x4, R2 ;  /* 0x0000000405047824 */ /* 0x000fca00078e0202 */
[----:B0-2---:R-:W2:Y:S01]  /*1210*/  LDL R6, [R4] ;  /* 0x0000000004067983 */ /* 0x005ea20000100800 */
[----:B------:R-:W-:Y:S02]  /*1220*/  LEA R9, R5, UR8, 0x6 ;  /* 0x0000000805097c11 */ /* 0x000fe4000f8e30ff */
[----:B------:R-:W-:-:S03]  /*1230*/  ISETP.NE.AND P0, PT, R29, 0x1, PT ;  /* 0x000000011d00780c */ /* 0x000fc60003f05270 */
[----:B------:R-:W2:Y:S02]  /*1240*/  LDS R5, [R9] ;  /* 0x0000000009057984 */ /* 0x000ea40000000800 */
[----:B--2--5:R-:W-:-:S08]  /*1250*/  FFMA R19, R6, R5, R19 ;  /* 0x0000000506137223 */ /* 0x024fd00000000013 */
[----:B------:R-:W-:Y:S05]  /*1260*/  @!P0 BRA `(.L_x_52) ;  /* 0x00000000001c8947 */ /* 0x000fea0003800000 */
[----:B------:R-:W-:Y:S01]  /*1270*/  ISETP.NE.AND P0, PT, R29, 0x2, PT ;  /* 0x000000021d00780c */ /* 0x000fe20003f05270 */
[----:B------:R-:W2:Y:S04]  /*1280*/  LDL R6, [R4+0x4] ;  /* 0x0000040004067983 */ /* 0x000ea80000100800 */
[----:B------:R-:W2:Y:S08]  /*1290*/  LDS R5, [R9+0x40] ;  /* 0x0000400009057984 */ /* 0x000eb00000000800 */
[----:B------:R-:W3:Y:S04]  /*12a0*/  @P0 LDL R8, [R4+0x8] ;  /* 0x0000080004080983 */ /* 0x000ee80000100800 */
[----:B------:R-:W3:Y:S01]  /*12b0*/  @P0 LDS R7, [R9+0x80] ;  /* 0x0000800009070984 */ /* 0x000ee20000000800 */
[----:B--2---:R-:W-:-:S04]  /*12c0*/  FFMA R19, R6, R5, R19 ;  /* 0x0000000506137223 */ /* 0x004fc80000000013 */
[----:B---3--:R-:W-:-:S07]  /*12d0*/  @P0 FFMA R19, R8, R7, R19 ;  /* 0x0000000708130223 */ /* 0x008fce0000000013 */
.L_x_52:
[----:B-----5:R3:W-:Y:S02]  /*12e0*/  STL [UR11], R19 ;  /* 0x00000013ff007987 */ /* 0x0207e4000810080b */
.L_x_49:
[----:B------:R-:W-:-:S04]  /*12f0*/  UIADD3 UR7, UPT, UPT, UR7, 0x1, URZ ;  /* 0x0000000107077890 */ /* 0x000fc8000fffe0ff */
[----:B------:R-:W-:-:S09]  /*1300*/  UISETP.GE.AND UP0, UPT, UR7, UR14, UPT ;  /* 0x0000000e0700728c */ /* 0x000fd2000bf06270 */
[----:B------:R-:W-:Y:S05]  /*1310*/  BRA.U !UP0, `(.L_x_55) ;  /* 0xfffffff908087547 */ /* 0x000fea000b83ffff */
.L_x_48:
[----:B------:R-:W4:Y:S01]  /*1320*/  LDCU UR10, c[0x0][0x398] ;  /* 0x00007300ff0a77ac */ /* 0x000f220008000800 */
[----:B------:R-:W-:Y:S01]  /*1330*/  IADD3 R25, PT, PT, R25, 0x1, RZ ;  /* 0x0000000119197810 */ /* 0x000fe20007ffe0ff */
[----:B------:R-:W-:-:S04]  /*1340*/  UIADD3 UR6, UPT, UPT, UR6, 0x10, URZ ;  /* 0x0000001006067890 */ /* 0x000fc8000fffe0ff */
[----:B----4-:R-:W-:Y:S01]  /*1350*/  UISETP.GE.AND UP0, UPT, UR6, UR10, UPT ;  /* 0x0000000a0600728c */ /* 0x010fe2000bf06270 */
[----:B------:R-:W-:Y:S08]  /*1360*/  BAR.SYNC.DEFER_BLOCKING 0x0 ;  /* 0x0000000000007b1d */ /* 0x000ff00000010000 */
[----:B------:R-:W-:Y:S05]  /*1370*/  BRA.U !UP0, `(.L_x_56) ;  /* 0xffffffed08907547 */ /* 0x000fea000b83ffff */
[----:B------:R-:W-:-:S09]  /*1380*/  UISETP.GE.AND UP0, UPT, UR14, 0x1, UPT ;  /* 0x000000010e00788c */ /* 0x000fd2000bf06270 */
[----:B------:R-:W-:Y:S05]  /*1390*/  BRA.U !UP0, `(.L_x_57) ;  /* 0x0000000508b47547 */ /* 0x000fea000b800000 */
[----:B------:R-:W-:Y:S01]  /*13a0*/  UIMAD UR7, UR4, -0x10, UR9 ;  /* 0xfffffff0040778a4 */ /* 0x000fe2000f8e0209 */
[----:B------:R-:W-:Y:S01]  /*13b0*/  IMAD R21, R20, UR10, R21 ;  /* 0x0000000a14157c24 */ /* 0x000fe2000f8e0215 */
[----:B------:R-:W-:Y:S02]  /*13c0*/  ULOP3.LUT UR8, UR9, 0x3, URZ, 0xc0, !UPT ;  /* 0x0000000309087892 */ /* 0x000fe4000f8ec0ff */
[----:B------:R-:W-:-:S04]  /*13d0*/  UIADD3 UR6, UPT, UPT, UR7, -0x1, URZ ;  /* 0xffffffff07067890 */ /* 0x000fc8000fffe0ff */
[----:B------:R-:W-:-:S03]  /*13e0*/  UISETP.GE.U32.AND UP0, UPT, UR6, 0x3, UPT ;  /* 0x000000030600788c */ /* 0x000fc6000bf06070 */
[----:B------:R-:W-:-:S06]  /*13f0*/  UMOV UR6, URZ ;  /* 0x000000ff00067c82 */ /* 0x000fcc0008000000 */
[----:B------:R-:W-:Y:S05]  /*1400*/  BRA.U !UP0, `(.L_x_58) ;  /* 0x0000000508587547 */ /* 0x000fea000b800000 */
[----:B------:R-:W4:Y:S01]  /*1410*/  LDC.64 R24, c[0x0][0x380] ;  /* 0x0000e000ff187b82 */ /* 0x000f220000000a00 */
[----:B------:R-:W-:Y:S01]  /*1420*/  UIADD3 UR6, UPT, UPT, -UR8, UR7, URZ ;  /* 0x0000000708067290 */ /* 0x000fe2000fffe1ff */
[----:B------:R-:W-:-:S03]  /*1430*/  IMAD.MOV.U32 R22, RZ, RZ, RZ ;  /* 0x000000ffff167224 */ /* 0x000fc600078e00ff */
[----:B------:R-:W-:-:S09]  /*1440*/  UISETP.GT.AND UP0, UPT, UR6, URZ, UPT ;  /* 0x000000ff0600728c */ /* 0x000fd2000bf04270 */
[----:B------:R-:W-:Y:S05]  /*1450*/  BRA.U !UP0, `(.L_x_59) ;  /* 0x0000000508187547 */ /* 0x000fea000b800000 */
[----:B-1----:R-:W-:Y:S02]  /*1460*/  IADD3 R4, PT, PT, -R22, UR6, RZ ;  /* 0x0000000616047c10 */ /* 0x002fe4000fffe1ff */
[----:B------:R-:W-:Y:S02]  /*1470*/  PLOP3.LUT P0, PT, PT, PT, PT, 0x80, 0x8 ;  /* 0x000000000008781c */ /* 0x000fe40003f0f070 */
[----:B------:R-:W-:-:S13]  /*1480*/  ISETP.GT.AND P1, PT, R4, 0xc, PT ;  /* 0x0000000c0400780c */ /* 0x000fda0003f24270 */
[----:B------:R-:W-:Y:S05]  /*1490*/  @!P1 BRA `(.L_x_60) ;  /* 0x0000000000a49947 */ /* 0x000fea0003800000 */
[----:B------:R-:W1:Y:S01]  /*14a0*/  LDC.64 R26, c[0x0][0x380] ;  /* 0x0000e000ff1a7b82 */ /* 0x000e620000000a00 */
[----:B------:R-:W-:Y:S01]  /*14b0*/  PLOP3.LUT P0, PT, PT, PT, PT, 0x8, 0x80 ;  /* 0x000000000080781c */ /* 0x000fe20003f0e170 */
[----:B------:R-:W-:-:S12]  /*14c0*/  UIADD3 UR7, UPT, UPT, UR6, -0xc, URZ ;  /* 0xfffffff406077890 */ /* 0x000fd8000fffe0ff */
.L_x_61:
[C---:B-1----:R-:W-:Y:S01]  /*14d0*/  LEA R4, R22.reuse, UR15, 0x2 ;  /* 0x0000000f16047c11 */ /* 0x042fe2000f8e10ff */
[C---:B------:R-:W-:Y:S01]  /*14e0*/  VIADD R29, R22.reuse, 0xc ;  /* 0x0000000c161d7836 */ /* 0x040fe20000000000 */
[C---:B------:R-:W-:Y:S02]  /*14f0*/  IADD3 R28, PT, PT, R22.reuse, 0x4, RZ ;  /* 0x00000004161c7810 */ /* 0x040fe40007ffe0ff */
[----:B------:R-:W-:Y:S02]  /*1500*/  IADD3 R23, PT, PT, R22, 0x8, RZ ;  /* 0x0000000816177810 */ /* 0x000fe40007ffe0ff */
[----:B--2---:R-:W-:Y:S01]  /*1510*/  LEA R8, R28, UR15, 0x2 ;  /* 0x0000000f1c087c11 */ /* 0x004fe2000f8e10ff */
[----:B0-----:R-:W2:Y:S01]  /*1520*/  LDL.128 R4, [R4] ;  /* 0x0000000004047983 */ /* 0x001ea20000100c00 */
[----:B------:R-:W-:Y:S01]  /*1530*/  LEA R12, R23, UR15, 0x2 ;  /* 0x0000000f170c7c11 */ /* 0x000fe2000f8e10ff */
[----:B------:R-:W-:Y:S01]  /*1540*/  IMAD.IADD R31, R21, 0x1, R22 ;  /* 0x00000001151f7824 */ /* 0x000fe200078e0216 */
[----:B------:R-:W-:-:S02]  /*1550*/  LEA R16, R29, UR15, 0x2 ;  /* 0x0000000f1d107c11 */ /* 0x000fc4000f8e10ff */
[----:B------:R-:W5:Y:S01]  /*1560*/  LDL.128 R8, [R8] ;  /* 0x0000000008087983 */ /* 0x000f620000100c00 */
[----:B-1----:R-:W-:-:S03]  /*1570*/  IMAD.WIDE R30, R31, 0x4, R26 ;  /* 0x000000041f1e7825 */ /* 0x002fc600078e021a */
[----:B------:R-:W4:Y:S04]  /*1580*/  LDL.128 R12, [R12] ;  /* 0x000000000c0c7983 */ /* 0x000f280000100c00 */
[----:B---3--:R-:W3:Y:S01]  /*1590*/  LDL.128 R16, [R16] ;  /* 0x0000000010107983 */ /* 0x008ee20000100c00 */
[C---:B------:R-:W-:Y:S01]  /*15a0*/  IADD3 R33, PT, PT, R21.reuse, R28, RZ ;  /* 0x0000001c15217210 */ /* 0x040fe20007ffe0ff */
[C---:B------:R-:W-:Y:S01]  /*15b0*/  IMAD.IADD R23, R21.reuse, 0x1, R23 ;  /* 0x0000000115177824 */ /* 0x040fe200078e0217 */
[----:B------:R-:W-:-:S03]  /*15c0*/  IADD3 R29, PT, PT, R21, R29, RZ ;  /* 0x0000001d151d7210 */ /* 0x000fc60007ffe0ff */
[----:B------:R-:W-:-:S04]  /*15d0*/  IMAD.WIDE R32, R33, 0x4, R26 ;  /* 0x0000000421207825 */ /* 0x000fc800078e021a */
[----:B------:R-:W-:-:S04]  /*15e0*/  IMAD.WIDE R28, R29, 0x4, R26 ;  /* 0x000000041d1c7825 */ /* 0x000fc800078e021a */
[----:B------:R-:W-:-:S05]  /*15f0*/  VIADD R22, R22, 0x10 ;  /* 0x0000001016167836 */ /* 0x000fca0000000000 */
[----:B------:R-:W-:Y:S01]  /*1600*/  ISETP.GE.AND P1, PT, R22, UR7, PT ;  /* 0x0000000716007c0c */ /* 0x000fe2000bf26270 */
[----:B--2---:R-:W-:Y:S04]  /*1610*/  STG.E desc[UR12][R30.64], R4 ;  /* 0x000000041e007986 */ /* 0x004fe8000c10190c */
[----:B------:R0:W-:Y:S04]  /*1620*/  STG.E desc[UR12][R30.64+0x4], R5 ;  /* 0x000004051e007986 */ /* 0x0001e8000c10190c */
[----:B------:R1:W-:Y:S04]  /*1630*/  STG.E desc[UR12][R30.64+0x8], R6 ;  /* 0x000008061e007986 */ /* 0x0003e8000c10190c */
[----:B------:R1:W-:Y:S01]  /*1640*/  STG.E desc[UR12][R30.64+0xc], R7 ;  /* 0x00000c071e007986 */ /* 0x0003e2000c10190c */
[----:B0-----:R-:W-:-:S03]  /*1650*/  IMAD.WIDE R4, R23, 0x4, R26 ;  /* 0x0000000417047825 */ /* 0x001fc600078e021a */
[----:B-----5:R1:W-:Y:S04]  /*1660*/  STG.E desc[UR12][R32.64], R8 ;  /* 0x0000000820007986 */ /* 0x0203e8000c10190c */
[----:B------:R1:W-:Y:S04]  /*1670*/  STG.E desc[UR12][R32.64+0x4], R9 ;  /* 0x0000040920007986 */ /* 0x0003e8000c10190c */
[----:B------:R1:W-:Y:S04]  /*1680*/  STG.E desc[UR12][R32.64+0x8], R10 ;  /* 0x0000080a20007986 */ /* 0x0003e8000c10190c */
[----:B------:R1:W-:Y:S04]  /*1690*/  STG.E desc[UR12][R32.64+0xc], R11 ;  /* 0x00000c0b20007986 */ /* 0x0003e8000c10190c */
[----:B----4-:R1:W-:Y:S04]  /*16a0*/  STG.E desc[UR12][R4.64], R12 ;  /* 0x0000000c04007986 */ /* 0x0103e8000c10190c */
[----:B------:R1:W-:Y:S04]  /*16b0*/  STG.E desc[UR12][R4.64+0x4], R13 ;  /* 0x0000040d04007986 */ /* 0x0003e8000c10190c */
[----:B------:R1:W-:Y:S04]  /*16c0*/  STG.E desc[UR12][R4.64+0x8], R14 ;  /* 0x0000080e04007986 */ /* 0x0003e8000c10190c */
[----:B------:R1:W-:Y:S04]  /*16d0*/  STG.E desc[UR12][R4.64+0xc], R15 ;  /* 0x00000c0f04007986 */ /* 0x0003e8000c10190c */
[----:B---3--:R1:W-:Y:S04]  /*16e0*/  STG.E desc[UR12][R28.64], R16 ;  /* 0x000000101c007986 */ /* 0x0083e8000c10190c */
[----:B------:R1:W-:Y:S04]  /*16f0*/  STG.E desc[UR12][R28.64+0x4], R17 ;  /* 0x000004111c007986 */ /* 0x0003e8000c10190c */
[----:B------:R1:W-:Y:S04]  /*1700*/  STG.E desc[UR12][R28.64+0x8], R18 ;  /* 0x000008121c007986 */ /* 0x0003e8000c10190c */
[----:B------:R1:W-:Y:S01]  /*1710*/  STG.E desc[UR12][R28.64+0xc], R19 ;  /* 0x00000c131c007986 */ /* 0x0003e2000c10190c */
[----:B------:R-:W-:Y:S05]  /*1720*/  @!P1 BRA `(.L_x_61) ;  /* 0xfffffffc00689947 */ /* 0x000fea000383ffff */
.L_x_60:
[----:B-1----:R-:W-:-:S04]  /*1730*/  IADD3 R4, PT, PT, -R22, UR6, RZ ;  /* 0x0000000616047c10 */ /* 0x002fc8000fffe1ff */
[----:B------:R-:W-:-:S13]  /*1740*/  ISETP.GT.AND P1, PT, R4, 0x4, PT ;  /* 0x000000040400780c */ /* 0x000fda0003f24270 */
[----:B------:R-:W-:Y:S05]  /*1750*/  @!P1 BRA `(.L_x_62) ;  /* 0x0000000000509947 */ /* 0x000fea0003800000 */
[C---:B------:R-:W-:Y:S01]  /*1760*/  IADD3 R14, PT, PT, R22.reuse, 0x4, RZ ;  /* 0x00000004160e7810 */ /* 0x040fe20007ffe0ff */
[----:B------:R-:W1:Y:S01]  /*1770*/  LDC.64 R12, c[0x0][0x380] ;  /* 0x0000e000ff0c7b82 */ /* 0x000e620000000a00 */
[----:B------:R-:W-:Y:S02]  /*1780*/  LEA R4, R22, UR15, 0x2 ;  /* 0x0000000f16047c11 */ /* 0x000fe4000f8e10ff */
[----:B--2---:R-:W-:-:S04]  /*1790*/  LEA R8, R14, UR15, 0x2 ;  /* 0x0000000f0e087c11 */ /* 0x004fc8000f8e10ff */
[----:B0-----:R-:W2:Y:S04]  /*17a0*/  LDL.128 R4, [R4] ;  /* 0x0000000004047983 */ /* 0x001ea80000100c00 */
[----:B------:R-:W5:Y:S01]  /*17b0*/  LDL.128 R8, [R8] ;  /* 0x0000000008087983 */ /* 0x000f620000100c00 */
[C---:B------:R-:W-:Y:S01]  /*17c0*/  IMAD.IADD R15, R21.reuse, 0x1, R22 ;  /* 0x00000001150f7824 */ /* 0x040fe200078e0216 */
[----:B------:R-:W-:Y:S01]  /*17d0*/  IADD3 R17, PT, PT, R21, R14, RZ ;  /* 0x0000000e15117210 */ /* 0x000fe20007ffe0ff */
[----:B------:R-:W-:Y:S01]  /*17e0*/  VIADD R22, R22, 0x8 ;  /* 0x0000000816167836 */ /* 0x000fe20000000000 */
[----:B------:R-:W-:Y:S01]  /*17f0*/  PLOP3.LUT P0, PT, PT, PT, PT, 0x8, 0x80 ;  /* 0x000000000080781c */ /* 0x000fe20003f0e170 */
[----:B-1----:R-:W-:-:S04]  /*1800*/  IMAD.WIDE R14, R15, 0x4, R12 ;  /* 0x000000040f0e7825 */ /* 0x002fc800078e020c */
[----:B------:R-:W-:Y:S01]  /*1810*/  IMAD.WIDE R12, R17, 0x4, R12 ;  /* 0x00000004110c7825 */ /* 0x000fe200078e020c */
[----:B--2---:R1:W-:Y:S04]  /*1820*/  STG.E desc[UR12][R14.64], R4 ;  /* 0x000000040e007986 */ /* 0x0043e8000c10190c */
[----:B------:R1:W-:Y:S04]  /*1830*/  STG.E desc[UR12][R14.64+0x4], R5 ;  /* 0x000004050e007986 */ /* 0x0003e8000c10190c */
[----:B------:R1:W-:Y:S04]  /*1840*/  STG.E desc[UR12][R14.64+0x8], R6 ;  /* 0x000008060e007986 */ /* 0x0003e8000c10190c */
[----:B------:R1:W-:Y:S04]  /*1850*/  STG.E desc[UR12][R14.64+0xc], R7 ;  /* 0x00000c070e007986 */ /* 0x0003e8000c10190c */
[----:B-----5:R1:W-:Y:S04]  /*1860*/  STG.E desc[UR12][R12.64], R8 ;  /* 0x000000080c007986 */ /* 0x0203e8000c10190c */
[----:B------:R1:W-:Y:S04]  /*1870*/  STG.E desc[UR12][R12.64+0x4], R9 ;  /* 0x000004090c007986 */ /* 0x0003e8000c10190c */
[----:B------:R1:W-:Y:S04]  /*1880*/  STG.E desc[UR12][R12.64+0x8], R10 ;  /* 0x0000080a0c007986 */ /* 0x0003e8000c10190c */
[----:B------:R1:W-:Y:S02]  /*1890*/  STG.E desc[UR12][R12.64+0xc], R11 ;  /* 0x00000c0b0c007986 */ /* 0x0003e4000c10190c */
.L_x_62:
[----:B------:R-:W-:-:S13]  /*18a0*/  ISETP.EQ.AND P1, PT, R22, UR6, PT ;  /* 0x0000000616007c0c */ /* 0x000fda000bf22270 */
[----:B------:R-:W-:Y:S05]  /*18b0*/  @!P0 BRA P1, `(.L_x_58) ;  /* 0x00000000002c8947 */ /* 0x000fea0000800000 */
.L_x_59:
[----:B01----:R-:W-:-:S06]  /*18c0*/  LEA R4, R22, UR15, 0x2 ;  /* 0x0000000f16047c11 */ /* 0x003fcc000f8e10ff */
[----:B0-2---:R-:W2:Y:S01]  /*18d0*/  LDL.128 R4, [R4] ;  /* 0x0000000004047983 */ /* 0x005ea20000100c00 */
[----:B------:R-:W-:Y:S01]  /*18e0*/  IADD3 R9, PT, PT, R21, R22, RZ ;  /* 0x0000001615097210 */ /* 0x000fe20007ffe0ff */
[----:B------:R-:W-:-:S04]  /*18f0*/  VIADD R22, R22, 0x4 ;  /* 0x0000000416167836 */ /* 0x000fc80000000000 */
[----:B----4-:R-:W-:Y:S01]  /*1900*/  IMAD.WIDE R8, R9, 0x4, R24 ;  /* 0x0000000409087825 */ /* 0x010fe200078e0218 */
[----:B------:R-:W-:-:S04]  /*1910*/  ISETP.NE.AND P0, PT, R22, UR6, PT ;  /* 0x0000000616007c0c */ /* 0x000fc8000bf05270 */
[----:B--2---:R0:W-:Y:S04]  /*1920*/  STG.E desc[UR12][R8.64], R4 ;  /* 0x0000000408007986 */ /* 0x0041e8000c10190c */
[----:B------:R0:W-:Y:S04]  /*1930*/  STG.E desc[UR12][R8.64+0x4], R5 ;  /* 0x0000040508007986 */ /* 0x0001e8000c10190c */
[----:B------:R0:W-:Y:S04]  /*1940*/  STG.E desc[UR12][R8.64+0x8], R6 ;  /* 0x0000080608007986 */ /* 0x0001e8000c10190c */
[----:B------:R0:W-:Y:S01]  /*1950*/  STG.E desc[UR12][R8.64+0xc], R7 ;  /* 0x00000c0708007986 */ /* 0x0001e2000c10190c */
[----:B------:R-:W-:Y:S05]  /*1960*/  @P0 BRA `(.L_x_59) ;  /* 0xfffffffc00d40947 */ /* 0x000fea000383ffff */
.L_x_58:
[----:B------:R-:W-:-:S09]  /*1970*/  UISETP.NE.AND UP0, UPT, UR8, URZ, UPT ;  /* 0x000000ff0800728c */ /* 0x000fd2000bf05270 */
[----:B------:R-:W-:Y:S05]  /*1980*/  BRA.U !UP0, `(.L_x_57) ;  /* 0x0000000108387547 */ /* 0x000fea000b800000 */
[----:B------:R-:W-:Y:S01]  /*1990*/  ULEA UR7, UR6, UR15, 0x2 ;  /* 0x0000000f06077291 */ /* 0x000fe2000f8e10ff */
[----:B01----:R-:W0:Y:S08]  /*19a0*/  LDC.64 R4, c[0x0][0x380] ;  /* 0x0000e000ff047b82 */ /* 0x003e300000000a00 */
[----:B--2---:R-:W2:Y:S01]  /*19b0*/  LDL R7, [UR7] ;  /* 0x00000007ff077983 */ /* 0x004ea20008100800 */
[----:B------:R-:W-:Y:S01]  /*19c0*/  IADD3 R21, PT, PT, R21, UR6, RZ ;  /* 0x0000000615157c10 */ /* 0x000fe2000fffe0ff */
[----:B------:R-:W-:-:S04]  /*19d0*/  UISETP.NE.AND UP0, UPT, UR8, 0x1, UPT ;  /* 0x000000010800788c */ /* 0x000fc8000bf05270 */
[----:B0-----:R-:W-:-:S05]  /*19e0*/  IMAD.WIDE R4, R21, 0x4, R4 ;  /* 0x0000000415047825 */ /* 0x001fca00078e0204 */
[----:B--2---:R0:W-:Y:S01]  /*19f0*/  STG.E desc[UR12][R4.64], R7 ;  /* 0x0000000704007986 */ /* 0x0041e2000c10190c */
[----:B------:R-:W-:Y:S05]  /*1a00*/  BRA.U !UP0, `(.L_x_57) ;  /* 0x0000000108187547 */ /* 0x000fea000b800000 */
[----:B------:R-:W-:Y:S01]  /*1a10*/  UISETP.NE.AND UP0, UPT, UR8, 0x2, UPT ;  /* 0x000000020800788c */ /* 0x000fe2000bf05270 */
[----:B0-----:R-:W2:Y:S05]  /*1a20*/  LDL R7, [UR7+0x4] ;  /* 0x00000407ff077983 */ /* 0x001eaa0008100800 */
[----:B------:R-:W-:-:S13]  /*1a30*/  PLOP3.LUT P0, PT, PT, PT, UP0, 0x80, 0x8 ;  /* 0x000000000008781c */ /* 0x000fda0003f0f008 */
[----:B------:R-:W5:Y:S04]  /*1a40*/  @P0 LDL R9, [UR7+0x8] ;  /* 0x00000807ff090983 */ /* 0x000f680008100800 */
[----:B--2---:R0:W-:Y:S04]  /*1a50*/  STG.E desc[UR12][R4.64+0x4], R7 ;  /* 0x0000040704007986 */ /* 0x0041e8000c10190c */
[----:B-----5:R0:W-:Y:S02]  /*1a60*/  @P0 STG.E desc[UR12][R4.64+0x8], R9 ;  /* 0x0000080904000986 */ /* 0x0201e4000c10190c */
.L_x_57:
[----:B------:R-:W-:-:S06]  /*1a70*/  UISETP.GE.AND UP0, UPT, UR5, UR10, UPT ;  /* 0x0000000a0500728c */ /* 0x000fcc000bf06270 */
[----:B------:R-:W-:-:S13]  /*1a80*/  PLOP3.LUT P0, PT, PT, PT, UP0, 0x80, 0x8 ;  /* 0x000000000008781c */ /* 0x000fda0003f0f008 */
[----:B------:R-:W-:Y:S05]  /*1a90*/  @P0 EXIT ;  /* 0x000000000000094d */ /* 0x000fea0003800000 */
[----:B------:R-:W-:Y:S01]  /*1aa0*/  UIADD3 UR4, UPT, UPT, UR4, 0x1, URZ ;  /* 0x0000000104047890 */ /* 0x000fe2000fffe0ff */
[----:B------:R-:W-:Y:S11]  /*1ab0*/  BRA `(.L_x_63) ;  /* 0xffffffe4008c7947 */ /* 0x000ff6000383ffff */
.L_x_64:
        /* <DEDUP_REMOVED lines=12> */
.L_x_75:


//--------------------- .text._Z10ref_matmulPfS_S_i --------------------------
	.section	.text._Z10ref_matmulPfS_S_i,"ax",@progbits
	.align	128
        .global         _Z10ref_matmulPfS_S_i
        .type           _Z10ref_matmulPfS_S_i,@function
        .size           _Z10ref_matmulPfS_S_i,(.L_x_76 - _Z10ref_matmulPfS_S_i)
        .other          _Z10ref_matmulPfS_S_i,@"STO_CUDA_ENTRY STV_DEFAULT"
_Z10ref_matmulPfS_S_i:
.text._Z10ref_matmulPfS_S_i:
[----:B------:R-:W-:Y:S08]  /*0000*/  LDC R1, c[0x0][0x37c] ;  /* 0x0000df00ff017b82 */ /* 0x000ff00000000800 */
[----:B------:R-:W0:Y:S02]  /*0010*/  LDC R3, c[0x0][0x398] ;  /* 0x0000e600ff037b82 */ /* 0x000e240000000800 */
[----:B0-----:R-:W-:-:S13]  /*0020*/  ISETP.GE.AND P0, PT, R3, 0x1, PT ;  /* 0x000000010300780c */ /* 0x001fda0003f06270 */
[----:B------:R-:W-:Y:S05]  /*0030*/  @!P0 EXIT ;  /* 0x000000000000894d */ /* 0x000fea0003800000 */
[C---:B------:R-:W-:Y:S01]  /*0040*/  IADD3 R0, PT, PT, R3.reuse, -0x1, RZ ;  /* 0xffffffff03007810 */ /* 0x040fe20007ffe0ff */
[----:B------:R-:W0:Y:S01]  /*0050*/  LDCU.64 UR6, c[0x0][0x358] ;  /* 0x00006b00ff0677ac */ /* 0x000e220008000a00 */
[C---:B------:R-:W-:Y:S02]  /*0060*/  LOP3.LUT R2, R3.reuse, 0x7, RZ, 0xc0, !PT ;  /* 0x0000000703027812 */ /* 0x040fe400078ec0ff */
[----:B------:R-:W-:Y:S01]  /*0070*/  ISETP.GE.U32.AND P0, PT, R0, 0x7, PT ;  /* 0x000000070000780c */ /* 0x000fe20003f06070 */
[----:B------:R-:W-:Y:S01]  /*0080*/  UMOV UR4, URZ ;  /* 0x000000ff00047c82 */ /* 0x000fe20008000000 */
[C---:B------:R-:W-:Y:S02]  /*0090*/  LOP3.LUT R0, R3.reuse, 0x7ffffff8, RZ, 0xc0, !PT ;  /* 0x7ffffff803007812 */ /* 0x040fe400078ec0ff */
[----:B------:R-:W-:Y:S02]  /*00a0*/  LOP3.LUT R3, R3, 0x3, RZ, 0xc0, !PT ;  /* 0x0000000303037812 */ /* 0x000fe400078ec0ff */
[----:B------:R-:W-:-:S07]  /*00b0*/  IADD3 R4, PT, PT, -R0, RZ, RZ ;  /* 0x000000ff00047210 */ /* 0x000fce0007ffe1ff */
.L_x_71:
[----:B-1----:R-:W1:Y:S01]  /*00c0*/  LDCU UR5, c[0x0][0x398] ;  /* 0x00007300ff0577ac */ /* 0x002e620008000800 */
[----:B------:R-:W-:Y:S01]  /*00d0*/  HFMA2 R5, -RZ, RZ, 0, 0 ;  /* 0x00000000ff057431 */ /* 0x000fe200000001ff */
[----:B-1----:R-:W-:Y:S02]  /*00e0*/  UIMAD UR8, UR4, UR5, URZ ;  /* 0x00000005040872a4 */ /* 0x002fe4000f8e02ff */
[----:B------:R-:W-:-:S04]  /*00f0*/  UIADD3 UR4, UPT, UPT, UR4, 0x1, URZ ;  /* 0x0000000104047890 */ /* 0x000fc8000fffe0ff */
[----:B------:R-:W-:-:S11]  /*0100*/  UISETP.NE.AND UP1, UPT, UR4, UR5, UPT ;  /* 0x000000050400728c */ /* 0x000fd6000bf25270 */
.L_x_70:
[----:B-1----:R-:W-:Y:S02]  /*0110*/  MOV R16, RZ ;  /* 0x000000ff00107202 */ /* 0x002fe40000000f00 */
[----:B------:R-:W-:Y:S01]  /*0120*/  MOV R10, RZ ;  /* 0x000000ff000a7202 */ /* 0x000fe20000000f00 */
[----:B------:R-:W-:Y:S06]  /*0130*/  @!P0 BRA `(.L_x_65) ;  /* 0x0000000000f08947 */ /* 0x000fec0003800000 */
[----:B------:R-:W1:Y:S01]  /*0140*/  LDC R8, c[0x0][0x398] ;  /* 0x0000e600ff087b82 */ /* 0x000e620000000800 */
[----:B------:R-:W-:Y:S01]  /*0150*/  IMAD.MOV.U32 R16, RZ, RZ, RZ ;  /* 0x000000ffff107224 */ /* 0x000fe200078e00ff */
[----:B------:R-:W-:Y:S02]  /*0160*/  MOV R9, UR8 ;  /* 0x0000000800097c02 */ /* 0x000fe40008000f00 */
[-C--:B------:R-:W-:Y:S02]  /*0170*/  MOV R7, R5.reuse ;  /* 0x0000000500077202 */ /* 0x080fe40000000f00 */
[----:B------:R-:W-:Y:S02]  /*0180*/  MOV R10, R4 ;  /* 0x00000004000a7202 */ /* 0x000fe40000000f00 */
[----:B-1----:R-:W-:Y:S01]  /*0190*/  IADD3 R11, PT, PT, R5, R8, RZ ;  /* 0x00000008050b7210 */ /* 0x002fe20007ffe0ff */
[C-C-:B------:R-:W-:Y:S01]  /*01a0*/  IMAD R6, R8.reuse, 0x2, R5.reuse ;  /* 0x0000000208067824 */ /* 0x140fe200078e0205 */
[C---:B------:R-:W-:Y:S01]  /*01b0*/  LEA R27, R8.reuse, R5, 0x2 ;  /* 0x00000005081b7211 */ /* 0x040fe200078e10ff */
[----:B------:R-:W-:-:S02]  /*01c0*/  IMAD R25, R8, 0x3, R5 ;  /* 0x0000000308197824 */ /* 0x000fc400078e0205 */
[C-C-:B------:R-:W-:Y:S02]  /*01d0*/  IMAD R29, R8.reuse, 0x5, R5.reuse ;  /* 0x00000005081d7824 */ /* 0x140fe400078e0205 */
[C-C-:B------:R-:W-:Y:S02]  /*01e0*/  IMAD R24, R8.reuse, 0x6, R5.reuse ;  /* 0x0000000608187824 */ /* 0x140fe400078e0205 */
[----:B------:R-:W-:-:S07]  /*01f0*/  IMAD R26, R8, 0x7, R5 ;  /* 0x00000007081a7824 */ /* 0x000fce00078e0205 */
.L_x_66:
[----:B------:R-:W1:Y:S08]  /*0200*/  LDC.64 R14, c[0x0][0x390] ;  /* 0x0000e400ff0e7b82 */ /* 0x000e700000000a00 */
[----:B------:R-:W2:Y:S01]  /*0210*/  LDC.64 R12, c[0x0][0x388] ;  /* 0x0000e200ff0c7b82 */ /* 0x000ea20000000a00 */
[----:B-1----:R-:W-:-:S06]  /*0220*/  IMAD.WIDE.U32 R18, R7, 0x4, R14 ;  /* 0x0000000407127825 */ /* 0x002fcc00078e000e */
[----:B0-----:R-:W3:Y:S01]  /*0230*/  LDG.E R18, desc[UR6][R18.64] ;  /* 0x0000000612127981 */ /* 0x001ee2000c1e1900 */
[----:B--2---:R-:W-:-:S05]  /*0240*/  IMAD.WIDE.U32 R12, R9, 0x4, R12 ;  /* 0x00000004090c7825 */ /* 0x004fca00078e000c */
[----:B------:R-:W3:Y:S01]  /*0250*/  LDG.E R17, desc[UR6][R12.64] ;  /* 0x000000060c117981 */ /* 0x000ee2000c1e1900 */
[----:B------:R-:W-:-:S03]  /*0260*/  IMAD.WIDE.U32 R22, R11, 0x4, R14 ;  /* 0x000000040b167825 */ /* 0x000fc600078e000e */
[----:B------:R-:W2:Y:S01]  /*0270*/  LDG.E R19, desc[UR6][R12.64+0x8] ;  /* 0x000008060c137981 */ /* 0x000ea2000c1e1900 */
[----:B------:R-:W-:-:S03]  /*0280*/  IMAD.WIDE.U32 R20, R6, 0x4, R14 ;  /* 0x0000000406147825 */ /* 0x000fc600078e000e */
[----:B------:R-:W4:Y:S04]  /*0290*/  LDG.E R22, desc[UR6][R22.64] ;  /* 0x0000000616167981 */ /* 0x000f28000c1e1900 */
[----:B------:R-:W2:Y:S04]  /*02a0*/  LDG.E R20, desc[UR6][R20.64] ;  /* 0x0000000614147981 */ /* 0x000ea8000c1e1900 */
[----:B------:R-:W5:Y:S01]  /*02b0*/  LDG.E R23, desc[UR6][R12.64+0x10] ;  /* 0x000010060c177981 */ /* 0x000f62000c1e1900 */
[----:B---3--:R-:W-:-:S03]  /*02c0*/  FFMA R17, R17, R18, R16 ;  /* 0x0000001211117223 */ /* 0x008fc60000000010 */
[----:B------:R-:W4:Y:S02]  /*02d0*/  LDG.E R16, desc[UR6][R12.64+0x4] ;  /* 0x000004060c107981 */ /* 0x000f24000c1e1900 */
[----:B----4-:R-:W-:Y:S01]  /*02e0*/  FFMA R28, R16, R22, R17 ;  /* 0x00000016101c7223 */ /* 0x010fe20000000011 */
[----:B------:R-:W-:-:S04]  /*02f0*/  IMAD.WIDE.U32 R16, R25, 0x4, R14 ;  /* 0x0000000419107825 */ /* 0x000fc800078e000e */
[----:B--2---:R-:W-:Y:S01]  /*0300*/  FFMA R28, R19, R20, R28 ;  /* 0x00000014131c7223 */ /* 0x004fe2000000001c */
[--C-:B------:R-:W-:Y:S01]  /*0310*/  IMAD.WIDE.U32 R18, R27, 0x4, R14.reuse ;  /* 0x000000041b127825 */ /* 0x100fe200078e000e */
[----:B------:R-:W2:Y:S05]  /*0320*/  LDG.E R16, desc[UR6][R16.64] ;  /* 0x0000000610107981 */ /* 0x000eaa000c1e1900 */
[----:B------:R-:W5:Y:S04]  /*0330*/  LDG.E R18, desc[UR6][R18.64] ;  /* 0x0000000612127981 */ /* 0x000f68000c1e1900 */
[----:B------:R-:W2:Y:S01]  /*0340*/  LDG.E R17, desc[UR6][R12.64+0xc] ;  /* 0x00000c060c117981 */ /* 0x000ea2000c1e1900 */
[----:B------:R-:W-:-:S03]  /*0350*/  IMAD.WIDE.U32 R20, R29, 0x4, R14 ;  /* 0x000000041d147825 */ /* 0x000fc600078e000e */
[----:B------:R-:W3:Y:S04]  /*0360*/  LDG.E R19, desc[UR6][R12.64+0x1c] ;  /* 0x00001c060c137981 */ /* 0x000ee8000c1e1900 */
[----:B------:R-:W4:Y:S01]  /*0370*/  LDG.E R20, desc[UR6][R20.64] ;  /* 0x0000000614147981 */ /* 0x000f22000c1e1900 */
[----:B--2---:R-:W-:-:S03]  /*0380*/  FFMA R28, R17, R16, R28 ;  /* 0x00000010111c7223 */ /* 0x004fc6000000001c */
[----:B------:R-:W4:Y:S01]  /*0390*/  LDG.E R17, desc[UR6][R12.64+0x14] ;  /* 0x000014060c117981 */ /* 0x000f22000c1e1900 */
[----:B-----5:R-:W-:Y:S01]  /*03a0*/  FFMA R28, R23, R18, R28 ;  /* 0x00000012171c7223 */ /* 0x020fe2000000001c */
[--C-:B------:R-:W-:Y:S02]  /*03b0*/  IMAD.WIDE.U32 R22, R24, 0x4, R14.reuse ;  /* 0x0000000418167825 */ /* 0x100fe400078e000e */
[----:B------:R-:W2:Y:S02]  /*03c0*/  LDG.E R16, desc[UR6][R12.64+0x18] ;  /* 0x000018060c107981 */ /* 0x000ea4000c1e1900 */
[----:B------:R-:W-:Y:S02]  /*03d0*/  IMAD.WIDE.U32 R14, R26, 0x4, R14 ;  /* 0x000000041a0e7825 */ /* 0x000fe400078e000e */
[----:B------:R-:W2:Y:S04]  /*03e0*/  LDG.E R22, desc[UR6][R22.64] ;  /* 0x0000000616167981 */ /* 0x000ea8000c1e1900 */
[----:B------:R-:W3:Y:S01]  /*03f0*/  LDG.E R14, desc[UR6][R14.64] ;  /* 0x000000060e0e7981 */ /* 0x000ee2000c1e1900 */
[----:B------:R-:W-:-:S04]  /*0400*/  IADD3 R10, PT, PT, R10, 0x8, RZ ;  /* 0x000000080a0a7810 */ /* 0x000fc80007ffe0ff */
[----:B------:R-:W-:Y:S01]  /*0410*/  ISETP.NE.AND P1, PT, R10, RZ, PT ;  /* 0x000000ff0a00720c */ /* 0x000fe20003f25270 */
[C---:B------:R-:W-:Y:S01]  /*0420*/  IMAD R25, R8.reuse, 0x8, R25 ;  /* 0x0000000808197824 */ /* 0x040fe200078e0219 */
[C---:B------:R-:W-:Y:S01]  /*0430*/  LEA R11, R8.reuse, R11, 0x3 ;  /* 0x0000000b080b7211 */ /* 0x040fe200078e18ff */
[C---:B------:R-:W-:Y:S01]  /*0440*/  IMAD R7, R8.reuse, 0x8, R7 ;  /* 0x0000000808077824 */ /* 0x040fe200078e0207 */
[C---:B------:R-:W-:Y:S02]  /*0450*/  LEA R6, R8.reuse, R6, 0x3 ;  /* 0x0000000608067211 */ /* 0x040fe400078e18ff */
[C---:B------:R-:W-:Y:S02]  /*0460*/  LEA R27, R8.reuse, R27, 0x3 ;  /* 0x0000001b081b7211 */ /* 0x040fe400078e18ff */
[C---:B------:R-:W-:Y:S02]  /*0470*/  LEA R29, R8.reuse, R29, 0x3 ;  /* 0x0000001d081d7211 */ /* 0x040fe400078e18ff */
[----:B------:R-:W-:-:S02]  /*0480*/  LEA R24, R8, R24, 0x3 ;  /* 0x0000001808187211 */ /* 0x000fc400078e18ff */
[----:B------:R-:W-:Y:S02]  /*0490*/  LEA R26, R8, R26, 0x3 ;  /* 0x0000001a081a7211 */ /* 0x000fe400078e18ff */
[----:B------:R-:W-:Y:S01]  /*04a0*/  IADD3 R9, PT, PT, R9, 0x8, RZ ;  /* 0x0000000809097810 */ /* 0x000fe20007ffe0ff */
[----:B----4-:R-:W-:-:S04]  /*04b0*/  FFMA R17, R17, R20, R28 ;  /* 0x0000001411117223 */ /* 0x010fc8000000001c */
[----:B--2---:R-:W-:-:S04]  /*04c0*/  FFMA R16, R16, R22, R17 ;  /* 0x0000001610107223 */ /* 0x004fc80000000011 */
[----:B---3--:R-:W-:Y:S01]  /*04d0*/  FFMA R16, R19, R14, R16 ;  /* 0x0000000e13107223 */ /* 0x008fe20000000010 */
[----:B------:R-:W-:Y:S06]  /*04e0*/  @P1 BRA `(.L_x_66) ;  /* 0xfffffffc00441947 */ /* 0x000fec000383ffff */
[----:B------:R-:W-:-:S07]  /*04f0*/  MOV R10, R0 ;  /* 0x00000000000a7202 */ /* 0x000fce0000000f00 */
.L_x_65:
[----:B------:R-:W-:-:S13]  /*0500*/  ISETP.NE.AND P1, PT, R2, RZ, PT ;  /* 0x000000ff0200720c */ /* 0x000fda0003f25270 */
[----:B------:R-:W-:Y:S05]  /*0510*/  @!P1 BRA `(.L_x_67) ;  /* 0x0000000400209947 */ /* 0x000fea0003800000 */
[----:B------:R-:W-:Y:S02]  /*0520*/  IADD3 R6, PT, PT, R2, -0x1, RZ ;  /* 0xffffffff02067810 */ /* 0x000fe40007ffe0ff */
[----:B------:R-:W-:Y:S02]  /*0530*/  ISETP.NE.AND P1, PT, R3, RZ, PT ;  /* 0x000000ff0300720c */ /* 0x000fe40003f25270 */
[----:B------:R-:W-:-:S13]  /*0540*/  ISETP.GE.U32.AND P2, PT, R6, 0x3, PT ;  /* 0x000000030600780c */ /* 0x000fda0003f46070 */
[----:B------:R-:W-:Y:S05]  /*0550*/  @!P2 BRA `(.L_x_68) ;  /* 0x00000000007ca947 */ /* 0x000fea0003800000 */
[----:B------:R-:W1:Y:S01]  /*0560*/  LDC.64 R14, c[0x0][0x388] ;  /* 0x0000e200ff0e7b82 */ /* 0x000e620000000a00 */
[----:B------:R-:W2:Y:S01]  /*0570*/  LDCU UR5, c[0x0][0x398] ;  /* 0x00007300ff0577ac */ /* 0x000ea20008000800 */
[C---:B------:R-:W-:Y:S02]  /*0580*/  IADD3 R11, PT, PT, R10.reuse, UR8, RZ ;  /* 0x000000080a0b7c10 */ /* 0x040fe4000fffe0ff */
[----:B------:R-:W-:-:S04]  /*0590*/  IADD3 R20, P2, PT, R10, UR8, RZ ;  /* 0x000000080a147c10 */ /* 0x000fc8000ff5e0ff */
[----:B------:R-:W3:Y:S08]  /*05a0*/  LDC.64 R8, c[0x0][0x390] ;  /* 0x0000e400ff087b82 */ /* 0x000ef00000000a00 */
[----:B------:R-:W4:Y:S01]  /*05b0*/  LDC.64 R6, c[0x0][0x388] ;  /* 0x0000e200ff067b82 */ /* 0x000f220000000a00 */
[----:B--2---:R-:W-:-:S04]  /*05c0*/  IMAD R19, R10, UR5, R5 ;  /* 0x000000050a137c24 */ /* 0x004fc8000f8e0205 */
[----:B------:R-:W-:Y:S02]  /*05d0*/  VIADD R17, R19, UR5 ;  /* 0x0000000513117c36 */ /* 0x000fe40008000000 */
[----:B-1----:R-:W-:Y:S01]  /*05e0*/  IMAD.WIDE.U32 R14, R11, 0x4, R14 ;  /* 0x000000040b0e7825 */ /* 0x002fe200078e000e */
[----:B------:R-:W-:-:S05]  /*05f0*/  IADD3.X R11, PT, PT, RZ, RZ, RZ, P2, !PT ;  /* 0x000000ffff0b7210 */ /* 0x000fca00017fe4ff */
[----:B0-----:R-:W2:Y:S01]  /*0600*/  LDG.E R15, desc[UR6][R14.64] ;  /* 0x000000060e0f7981 */ /* 0x001ea2000c1e1900 */
[----:B---3--:R-:W-:-:S04]  /*0610*/  IMAD.WIDE.U32 R18, R19, 0x4, R8 ;  /* 0x0000000413127825 */ /* 0x008fc800078e0008 */
[C---:B------:R-:W-:Y:S01]  /*0620*/  IMAD.WIDE.U32 R12, R17.reuse, 0x4, R8 ;  /* 0x00000004110c7825 */ /* 0x040fe200078e0008 */
[----:B------:R-:W-:Y:S01]  /*0630*/  IADD3 R17, PT, PT, R17, UR5, RZ ;  /* 0x0000000511117c10 */ /* 0x000fe2000fffe0ff */
[----:B------:R-:W2:Y:S01]  /*0640*/  LDG.E R18, desc[UR6][R18.64] ;  /* 0x0000000612127981 */ /* 0x000ea2000c1e1900 */
[----:B----4-:R-:W-:-:S03]  /*0650*/  LEA R6, P2, R20, R6, 0x2 ;  /* 0x0000000614067211 */ /* 0x010fc600078410ff */
[----:B------:R-:W3:Y:S01]  /*0660*/  LDG.E R12, desc[UR6][R12.64] ;  /* 0x000000060c0c7981 */ /* 0x000ee2000c1e1900 */
[----:B------:R-:W-:Y:S01]  /*0670*/  LEA.HI.X R7, R20, R7, R11, 0x2, P2 ;  /* 0x0000000714077211 */ /* 0x000fe200010f140b */
[C---:B------:R-:W-:Y:S01]  /*0680*/  IMAD.WIDE.U32 R20, R17.reuse, 0x4, R8 ;  /* 0x0000000411147825 */ /* 0x040fe200078e0008 */
[----:B------:R-:W-:-:S03]  /*0690*/  IADD3 R11, PT, PT, R17, UR5, RZ ;  /* 0x00000005110b7c10 */ /* 0x000fc6000fffe0ff */
[----:B------:R-:W3:Y:S02]  /*06a0*/  LDG.E R22, desc[UR6][R6.64+0x4] ;  /* 0x0000040606167981 */ /* 0x000ee4000c1e1900 */
[----:B------:R-:W-:Y:S02]  /*06b0*/  IMAD.WIDE.U32 R8, R11, 0x4, R8 ;  /* 0x000000040b087825 */ /* 0x000fe400078e0008 */
[----:B------:R-:W4:Y:S04]  /*06c0*/  LDG.E R20, desc[UR6][R20.64] ;  /* 0x0000000614147981 */ /* 0x000f28000c1e1900 */
[----:B------:R-:W4:Y:S04]  /*06d0*/  LDG.E R24, desc[UR6][R6.64+0x8] ;  /* 0x0000080606187981 */ /* 0x000f28000c1e1900 */
[----:B------:R-:W5:Y:S04]  /*06e0*/  LDG.E R8, desc[UR6][R8.64] ;  /* 0x0000000608087981 */ /* 0x000f68000c1e1900 */
[----:B------:R-:W5:Y:S01]  /*06f0*/  LDG.E R14, desc[UR6][R6.64+0xc] ;  /* 0x00000c06060e7981 */ /* 0x000f62000c1e1900 */
[----:B------:R-:W-:Y:S01]  /*0700*/  IADD3 R10, PT, PT, R10, 0x4, RZ ;  /* 0x000000040a0a7810 */ /* 0x000fe20007ffe0ff */
[----:B--2---:R-:W-:-:S04]  /*0710*/  FFMA R15, R15, R18, R16 ;  /* 0x000000120f0f7223 */ /* 0x004fc80000000010 */
[----:B---3--:R-:W-:-:S04]  /*0720*/  FFMA R15, R22, R12, R15 ;  /* 0x0000000c160f7223 */ /* 0x008fc8000000000f */
[----:B----4-:R-:W-:-:S04]  /*0730*/  FFMA R15, R24, R20, R15 ;  /* 0x00000014180f7223 */ /* 0x010fc8000000000f */
[----:B-----5:R-:W-:-:S07]  /*0740*/  FFMA R16, R14, R8, R15 ;  /* 0x000000080e107223 */ /* 0x020fce000000000f */
.L_x_68:
[----:B------:R-:W-:Y:S05]  /*0750*/  @!P1 BRA `(.L_x_67) ;  /* 0x0000000000909947 */ /* 0x000fea0003800000 */
[----:B------:R-:W1:Y:S01]  /*0760*/  LDCU UR9, c[0x0][0x398] ;  /* 0x00007300ff0977ac */ /* 0x000e620008000800 */
[----:B------:R-:W-:Y:S01]  /*0770*/  ISETP.NE.AND P1, PT, R3, 0x1, PT ;  /* 0x000000010300780c */ /* 0x000fe20003f25270 */
[----:B-1----:R-:W-:-:S04]  /*0780*/  ULOP3.LUT UR5, UR9, 0x1, URZ, 0xc0, !UPT ;  /* 0x0000000109057892 */ /* 0x002fc8000f8ec0ff */
[----:B------:R-:W-:-:S08]  /*0790*/  UISETP.NE.U32.AND UP0, UPT, UR5, 0x1, UPT ;  /* 0x000000010500788c */ /* 0x000fd0000bf05070 */
[----:B------:R-:W-:Y:S05]  /*07a0*/  @!P1 BRA `(.L_x_69) ;  /* 0x0000000000549947 */ /* 0x000fea0003800000 */
[----:B------:R-:W1:Y:S01]  /*07b0*/  LDC.64 R14, c[0x0][0x388] ;  /* 0x0000e200ff0e7b82 */ /* 0x000e620000000a00 */
[----:B------:R-:W2:Y:S01]  /*07c0*/  LDCU UR5, c[0x0][0x398] ;  /* 0x00007300ff0577ac */ /* 0x000ea20008000800 */
[C---:B------:R-:W-:Y:S02]  /*07d0*/  IADD3 R11, PT, PT, R10.reuse, UR8, RZ ;  /* 0x000000080a0b7c10 */ /* 0x040fe4000fffe0ff */
[----:B------:R-:W-:-:S04]  /*07e0*/  IADD3 R17, P1, PT, R10, UR8, RZ ;  /* 0x000000080a117c10 */ /* 0x000fc8000ff3e0ff */
[----:B------:R-:W3:Y:S01]  /*07f0*/  LDC.64 R8, c[0x0][0x388] ;  /* 0x0000e200ff087b82 */ /* 0x000ee20000000a00 */
[----:B------:R-:W-:-:S07]  /*0800*/  IMAD.X R18, RZ, RZ, RZ, P1 ;  /* 0x000000ffff127224 */ /* 0x000fce00008e06ff */
[----:B------:R-:W4:Y:S01]  /*0810*/  LDC.64 R6, c[0x0][0x390] ;  /* 0x0000e400ff067b82 */ /* 0x000f220000000a00 */
[----:B--2---:R-:W-:Y:S02]  /*0820*/  IMAD R13, R10, UR5, R5 ;  /* 0x000000050a0d7c24 */ /* 0x004fe4000f8e0205 */
[----:B-1----:R-:W-:-:S03]  /*0830*/  IMAD.WIDE.U32 R14, R11, 0x4, R14 ;  /* 0x000000040b0e7825 */ /* 0x002fc600078e000e */
[----:B------:R-:W-:-:S03]  /*0840*/  IADD3 R11, PT, PT, R13, UR5, RZ ;  /* 0x000000050d0b7c10 */ /* 0x000fc6000fffe0ff */
[----:B0-----:R-:W2:Y:S01]  /*0850*/  LDG.E R15, desc[UR6][R14.64] ;  /* 0x000000060e0f7981 */ /* 0x001ea2000c1e1900 */
[----:B---3--:R-:W-:-:S04]  /*0860*/  LEA R8, P1, R17, R8, 0x2 ;  /* 0x0000000811087211 */ /* 0x008fc800078210ff */
[----:B------:R-:W-:Y:S01]  /*0870*/  LEA.HI.X R9, R17, R9, R18, 0x2, P1 ;  /* 0x0000000911097211 */ /* 0x000fe200008f1412 */
[----:B----4-:R-:W-:-:S05]  /*0880*/  IMAD.WIDE.U32 R12, R13, 0x4, R6 ;  /* 0x000000040d0c7825 */ /* 0x010fca00078e0006 */
[----:B------:R-:W3:Y:S01]  /*0890*/  LDG.E R9, desc[UR6][R8.64+0x4] ;  /* 0x0000040608097981 */ /* 0x000ee2000c1e1900 */
[----:B------:R-:W-:-:S03]  /*08a0*/  IMAD.WIDE.U32 R6, R11, 0x4, R6 ;  /* 0x000000040b067825 */ /* 0x000fc600078e0006 */
[----:B------:R-:W2:Y:S04]  /*08b0*/  LDG.E R12, desc[UR6][R12.64] ;  /* 0x000000060c0c7981 */ /* 0x000ea8000c1e1900 */
[----:B------:R-:W3:Y:S01]  /*08c0*/  LDG.E R6, desc[UR6][R6.64] ;  /* 0x0000000606067981 */ /* 0x000ee2000c1e1900 */
[----:B------:R-:W-:Y:S01]  /*08d0*/  IADD3 R10, PT, PT, R10, 0x2, RZ ;  /* 0x000000020a0a7810 */ /* 0x000fe20007ffe0ff */
[----:B--2---:R-:W-:-:S04]  /*08e0*/  FFMA R16, R15, R12, R16 ;  /* 0x0000000c0f107223 */ /* 0x004fc80000000010 */
[----:B---3--:R-:W-:-:S07]  /*08f0*/  FFMA R16, R9, R6, R16 ;  /* 0x0000000609107223 */ /* 0x008fce0000000010 */
.L_x_69:
[----:B------:R-:W-:Y:S05]  /*0900*/  BRA.U UP0, `(.L_x_67) ;  /* 0x0000000100247547 */ /* 0x000fea000b800000 */
[----:B------:R-:W1:Y:S01]  /*0910*/  LDC.64 R6, c[0x0][0x388] ;  /* 0x0000e200ff067b82 */ /* 0x000e620000000a00 */
[C---:B------:R-:W-:Y:S01]  /*0920*/  IADD3 R11, PT, PT, R10.reuse, UR8, RZ ;  /* 0x000000080a0b7c10 */ /* 0x040fe2000fffe0ff */
[----:B------:R-:W-:-:S06]  /*0930*/  IMAD R13, R10, UR9, R5 ;  /* 0x000000090a0d7c24 */ /* 0x000fcc000f8e0205 */
[----:B------:R-:W2:Y:S01]  /*0940*/  LDC.64 R8, c[0x0][0x390] ;  /* 0x0000e400ff087b82 */ /* 0x000ea20000000a00 */
[----:B-1----:R-:W-:-:S06]  /*0950*/  IMAD.WIDE.U32 R6, R11, 0x4, R6 ;  /* 0x000000040b067825 */ /* 0x002fcc00078e0006 */
[----:B0-----:R-:W3:Y:S01]  /*0960*/  LDG.E R7, desc[UR6][R6.64] ;  /* 0x0000000606077981 */ /* 0x001ee2000c1e1900 */
[----:B--2---:R-:W-:-:S06]  /*0970*/  IMAD.WIDE.U32 R8, R13, 0x4, R8 ;  /* 0x000000040d087825 */ /* 0x004fcc00078e0008 */
[----:B------:R-:W3:Y:S02]  /*0980*/  LDG.E R8, desc[UR6][R8.64] ;  /* 0x0000000608087981 */ /* 0x000ee4000c1e1900 */
[----:B---3--:R-:W-:-:S07]  /*0990*/  FFMA R16, R7, R8, R16 ;  /* 0x0000000807107223 */ /* 0x008fce0000000010 */
.L_x_67:
[----:B------:R-:W1:Y:S01]  /*09a0*/  LDCU UR5, c[0x0][0x398] ;  /* 0x00007300ff0577ac */ /* 0x000e620008000800 */
[----:B------:R-:W2:Y:S01]  /*09b0*/  LDC.64 R6, c[0x0][0x380] ;  /* 0x0000e000ff067b82 */ /* 0x000ea20000000a00 */
[C---:B------:R-:W-:Y:S02]  /*09c0*/  IADD3 R9, PT, PT, R5.reuse, UR8, RZ ;  /* 0x0000000805097c10 */ /* 0x040fe4000fffe0ff */
[----:B------:R-:W-:-:S04]  /*09d0*/  IADD3 R5, PT, PT, R5, 0x1, RZ ;  /* 0x0000000105057810 */ /* 0x000fc80007ffe0ff */
[----:B-1----:R-:W-:Y:S01]  /*09e0*/  ISETP.NE.AND P1, PT, R5, UR5, PT ;  /* 0x0000000505007c0c */ /* 0x002fe2000bf25270 */
[----:B--2---:R-:W-:-:S05]  /*09f0*/  IMAD.WIDE.U32 R6, R9, 0x4, R6 ;  /* 0x0000000409067825 */ /* 0x004fca00078e0006 */
[----:B0-----:R1:W-:Y:S07]  /*0a00*/  STG.E desc[UR6][R6.64], R16 ;  /* 0x0000001006007986 */ /* 0x0013ee000c101906 */
[----:B------:R-:W-:Y:S05]  /*0a10*/  @P1 BRA `(.L_x_70) ;  /* 0xfffffff400bc1947 */ /* 0x000fea000383ffff */
[----:B------:R-:W-:Y:S05]  /*0a20*/  BRA.U UP1, `(.L_x_71) ;  /* 0xfffffff501a47547 */ /* 0x000fea000b83ffff */
[----:B------:R-:W-:Y:S05]  /*0a30*/  EXIT ;  /* 0x000000000000794d */ /* 0x000fea0003800000 */
.L_x_72:
        /* <DEDUP_REMOVED lines=12> */
.L_x_76:


//--------------------- .nv.shared._Z22block_optimized_matmulPfPKfS1_i --------------------------
	.section	.nv.shared._Z22block_optimized_matmulPfPKfS1_i,"aw",@nobits
	.sectionflags	@""
	.align	4
.nv.shared._Z22block_optimized_matmulPfPKfS1_i:
	.zero		9216


//--------------------- .nv.shared.reserved.0     --------------------------
	.section	.nv.shared.reserved.0,"aw",@nobits
	.weak		__nv_reservedSMEM_offset_0_alias
	.size		__nv_reservedSMEM_offset_0_alias, 0, 64
	.other		__nv_reservedSMEM_offset_0_alias,@"STO_CUDA_RESERVED_SHARED STV_DEFAULT"
__nv_reservedSMEM_offset_0_alias:
	.zero		0
	.zero		64


//--------------------- .nv.shared._Z20col_optimized_matmulPfPKfS1_i --------------------------
	.section	.nv.shared._Z20col_optimized_matmulPfPKfS1_i,"aw",@nobits
	.sectionflags	@""
	.align	4
.nv.shared._Z20col_optimized_matmulPfPKfS1_i:
	.zero		2048


//--------------------- .nv.shared._Z20row_optimized_matmulPfPKfS1_i --------------------------
	.section	.nv.shared._Z20row_optimized_matmulPfPKfS1_i,"aw",@nobits
	.sectionflags	@""
	.align	4
.nv.shared._Z20row_optimized_matmulPfPKfS1_i:
	.zero		2048


//--------------------- .nv.constant0._Z22block_optimized_matmulPfPKfS1_i --------------------------
	.section	.nv.constant0._Z22block_optimized_matmulPfPKfS1_i,"a",@progbits
	.sectionflags	@""
	.align	4
.nv.constant0._Z22block_optimized_matmulPfPKfS1_i:
	.zero		924


//--------------------- .nv.constant0._Z20col_optimized_matmulPfPKfS1_i --------------------------
	.section	.nv.constant0._Z20col_optimized_matmulPfPKfS1_i,"a",@progbits
	.sectionflags	@""
	.align	4
.nv.constant0._Z20col_optimized_matmulPfPKfS1_i:
	.zero		924


//--------------------- .nv.constant0._Z20row_optimized_matmulPfPKfS1_i --------------------------
	.section	.nv.constant0._Z20row_optimized_matmulPfPKfS1_i,"a",@progbits
	.sectionflags	@""
	.align	4
.nv.constant0._Z20row_optimized_matmulPfPKfS1_i:
	.zero		924


//--------------------- .nv.constant0._Z10ref_matmulPfS_S_i --------------------------
	.section	.nv.constant0._Z10ref_matmulPfS_S_i,"a",@progbits
	.sectionflags	@""
	.align	4
.nv.constant0._Z10ref_matmulPfS_S_i:
	.zero		924


//--------------------- SYMBOLS --------------------------

	.type		.nv.reservedSmem.offset0,@object
	.size		.nv.reservedSmem.offset0,0x4
	.type		.nv.reservedSmem.cap,@object
	.size		.nv.reservedSmem.cap,0x4
